	.target	sm_90a

	.elftype	@"ET_EXEC"


//--------------------- .note.nv.tkinfo           --------------------------
	.section	.note.nv.tkinfo,"",@"SHT_NOTE"
	.sectionflags	@"SHF_NOTE_NV_TKINFO"
	.tkinfo
        /*0018*/ 	.word	0x00000002
        /*0030*/ 	.string	""
        /*0030*/ 	.string	"ptxas"
        /*0030*/ 	.string	"Cuda compilation tools, release 13.0, V13.0.88"
        /*0030*/ 	.string	"Build cuda_13.0.r13.0/compiler.36424714_0"
        /*0030*/ 	.string	"-arch sm_90a -m 64 "



//--------------------- .note.nv.cuinfo           --------------------------
	.section	.note.nv.cuinfo,"",@"SHT_NOTE"
	.sectionflags	@"SHF_NOTE_NV_CUINFO"
        /*0018*/ 	.short	0x0002
        /*001a*/ 	.short	0x005a
        /*001c*/ 	.short	0x0082
	.zero		2


//--------------------- .nv.info                  --------------------------
	.section	.nv.info,"",@"SHT_CUDA_INFO"
	.align	4


	//----- nvinfo : EIATTR_REGCOUNT
	.align		4
        /*0000*/ 	.byte	0x04, 0x2f
        /*0002*/ 	.short	(.L_12 - .L_11)
	.align		4
.L_11:
        /*0004*/ 	.word	index@(_ZN7cutlass13device_kernelINS_4conv6kernel13ConvUniversalINS1_16ConvProblemShapeILNS1_8OperatorE2ELi2EEENS1_10collective14CollectiveConvINS1_46MainloopSm90TmaGmmaWarpSpecializedImplicitGemmILS5_2ELi7ELi2EN4cute5tupleIJNSA_1CILi2EEENSC_ILi1EEESE_EEENS1_36KernelImplicitTmaWarpSpecializedSm90ELi1EEENSB_IJNSC_ILi128EEENSB_IJSI_EEENSB_IJNSC_ILi64EEEEEEEEENS_10bfloat16_tESN_NSA_8TiledMMAINSA_8MMA_AtomIJNSA_4SM904GMMA28MMA_64x128x16_F32BF16BF16_SSILNSR_5MajorE1ELST_1ELNSR_7ScaleInE1ELSU_1EEEEEENSA_6LayoutINSB_IJSE_SE_SE_EEENSB_IJNSC_ILi0EEESZ_SZ_EEEEENSB_IJNSA_10UnderscoreES12_S12_EEEEENS7_6detail26Sm90ImplicitGemmTileTraitsINSA_13SM90_TMA_LOADENSA_14ComposedLayoutINSA_7SwizzleILi3ELi4ELi3EEENSA_18smem_ptr_flag_bitsILi16EEENSX_INSB_IJNSB_IJSK_SD_EEENSB_IJNSC_ILi8EEES1E_EEENSB_IJSE_NSC_ILi7EEEEEEEEENSB_IJNSB_IJSE_NSC_ILi4096EEEEEENSB_IJSK_NSC_ILi512EEEEEENSB_IJSZ_NSC_ILi8192EEEEEEEEEEEEEvEENS16_INSA_30SM90_TMA_LOAD_IM2COL_MULTICASTES1R_vEEEENS_8epilogue10collective6detail29Sm90TmaWarpSpecializedAdapterINS1X_15DefaultEpilogueISN_NSB_IJlNSB_IJSE_llEEESZ_EEES22_NS1W_6thread17LinearCombinationISN_Li1EffLNS23_9ScaleType4KindE0ELNS_15FloatRoundStyleE2ESN_EENS_4gemm15EpilogueDefaultEEEEEvvEEEEvNT_6ParamsE)
        /*0008*/ 	.word	0x000000a8


	//----- nvinfo : EIATTR_FRAME_SIZE
	.align		4
.L_12:
        /*000c*/ 	.byte	0x04, 0x11
        /*000e*/ 	.short	(.L_14 - .L_13)
	.align		4
.L_13:
        /*0010*/ 	.word	index@(_ZN7cutlass13device_kernelINS_4conv6kernel13ConvUniversalINS1_16ConvProblemShapeILNS1_8OperatorE2ELi2EEENS1_10collective14CollectiveConvINS1_46MainloopSm90TmaGmmaWarpSpecializedImplicitGemmILS5_2ELi7ELi2EN4cute5tupleIJNSA_1CILi2EEENSC_ILi1EEESE_EEENS1_36KernelImplicitTmaWarpSpecializedSm90ELi1EEENSB_IJNSC_ILi128EEENSB_IJSI_EEENSB_IJNSC_ILi64EEEEEEEEENS_10bfloat16_tESN_NSA_8TiledMMAINSA_8MMA_AtomIJNSA_4SM904GMMA28MMA_64x128x16_F32BF16BF16_SSILNSR_5MajorE1ELST_1ELNSR_7ScaleInE1ELSU_1EEEEEENSA_6LayoutINSB_IJSE_SE_SE_EEENSB_IJNSC_ILi0EEESZ_SZ_EEEEENSB_IJNSA_10UnderscoreES12_S12_EEEEENS7_6detail26Sm90ImplicitGemmTileTraitsINSA_13SM90_TMA_LOADENSA_14ComposedLayoutINSA_7SwizzleILi3ELi4ELi3EEENSA_18smem_ptr_flag_bitsILi16EEENSX_INSB_IJNSB_IJSK_SD_EEENSB_IJNSC_ILi8EEES1E_EEENSB_IJSE_NSC_ILi7EEEEEEEEENSB_IJNSB_IJSE_NSC_ILi4096EEEEEENSB_IJSK_NSC_ILi512EEEEEENSB_IJSZ_NSC_ILi8192EEEEEEEEEEEEEvEENS16_INSA_30SM90_TMA_LOAD_IM2COL_MULTICASTES1R_vEEEENS_8epilogue10collective6detail29Sm90TmaWarpSpecializedAdapterINS1X_15DefaultEpilogueISN_NSB_IJlNSB_IJSE_llEEESZ_EEES22_NS1W_6thread17LinearCombinationISN_Li1EffLNS23_9ScaleType4KindE0ELNS_15FloatRoundStyleE2ESN_EENS_4gemm15EpilogueDefaultEEEEEvvEEEEvNT_6ParamsE)
        /*0014*/ 	.word	0x00000000


	//----- nvinfo : EIATTR_MIN_STACK_SIZE
	.align		4
.L_14:
        /*0018*/ 	.byte	0x04, 0x12
        /*001a*/ 	.short	(.L_16 - .L_15)
	.align		4
.L_15:
        /*001c*/ 	.word	index@(_ZN7cutlass13device_kernelINS_4conv6kernel13ConvUniversalINS1_16ConvProblemShapeILNS1_8OperatorE2ELi2EEENS1_10collective14CollectiveConvINS1_46MainloopSm90TmaGmmaWarpSpecializedImplicitGemmILS5_2ELi7ELi2EN4cute5tupleIJNSA_1CILi2EEENSC_ILi1EEESE_EEENS1_36KernelImplicitTmaWarpSpecializedSm90ELi1EEENSB_IJNSC_ILi128EEENSB_IJSI_EEENSB_IJNSC_ILi64EEEEEEEEENS_10bfloat16_tESN_NSA_8TiledMMAINSA_8MMA_AtomIJNSA_4SM904GMMA28MMA_64x128x16_F32BF16BF16_SSILNSR_5MajorE1ELST_1ELNSR_7ScaleInE1ELSU_1EEEEEENSA_6LayoutINSB_IJSE_SE_SE_EEENSB_IJNSC_ILi0EEESZ_SZ_EEEEENSB_IJNSA_10UnderscoreES12_S12_EEEEENS7_6detail26Sm90ImplicitGemmTileTraitsINSA_13SM90_TMA_LOADENSA_14ComposedLayoutINSA_7SwizzleILi3ELi4ELi3EEENSA_18smem_ptr_flag_bitsILi16EEENSX_INSB_IJNSB_IJSK_SD_EEENSB_IJNSC_ILi8EEES1E_EEENSB_IJSE_NSC_ILi7EEEEEEEEENSB_IJNSB_IJSE_NSC_ILi4096EEEEEENSB_IJSK_NSC_ILi512EEEEEENSB_IJSZ_NSC_ILi8192EEEEEEEEEEEEEvEENS16_INSA_30SM90_TMA_LOAD_IM2COL_MULTICASTES1R_vEEEENS_8epilogue10collective6detail29Sm90TmaWarpSpecializedAdapterINS1X_15DefaultEpilogueISN_NSB_IJlNSB_IJSE_llEEESZ_EEES22_NS1W_6thread17LinearCombinationISN_Li1EffLNS23_9ScaleType4KindE0ELNS_15FloatRoundStyleE2ESN_EENS_4gemm15EpilogueDefaultEEEEEvvEEEEvNT_6ParamsE)
        /*0020*/ 	.word	0x00000000
.L_16:


//--------------------- .nv.compat                --------------------------
	.section	.nv.compat,"",@"SHT_CUDA_COMPAT_INFO"
	.align	4
        /*0000*/ 	.byte	0x02, 0x09, 0x01, 0x00, 0x02, 0x02, 0x04, 0x00, 0x02, 0x05, 0x05, 0x00, 0x03, 0x07, 0x01, 0x01
        /*0010*/ 	.byte	0x02, 0x03, 0x01, 0x00, 0x02, 0x06, 0x01, 0x00, 0x04, 0x0b, 0x08, 0x00, 0x00, 0x00, 0x00, 0x00
        /*0020*/ 	.byte	0x00, 0x00, 0x00, 0x00


//--------------------- .nv.info._ZN7cutlass13device_kernelINS_4conv6kernel13ConvUniversalINS1_16ConvProblemShapeILNS1_8OperatorE2ELi2EEENS1_10collective14CollectiveConvINS1_46MainloopSm90TmaGmmaWarpSpecializedImplicitGemmILS5_2ELi7ELi2EN4cute5tupleIJNSA_1CILi2EEENSC_ILi1EEESE_EEENS1_36KernelImplicitTmaWarpSpecializedSm90ELi1EEENSB_IJNSC_ILi128EEENSB_IJSI_EEENSB_IJNSC_ILi64EEEEEEEEENS_10bfloat16_tESN_NSA_8TiledMMAINSA_8MMA_AtomIJNSA_4SM904GMMA28MMA_64x128x16_F32BF16BF16_SSILNSR_5MajorE1ELST_1ELNSR_7ScaleInE1ELSU_1EEEEEENSA_6LayoutINSB_IJSE_SE_SE_EEENSB_IJNSC_ILi0EEESZ_SZ_EEEEENSB_IJNSA_10UnderscoreES12_S12_EEEEENS7_6detail26Sm90ImplicitGemmTileTraitsINSA_13SM90_TMA_LOADENSA_14ComposedLayoutINSA_7SwizzleILi3ELi4ELi3EEENSA_18smem_ptr_flag_bitsILi16EEENSX_INSB_IJNSB_IJSK_SD_EEENSB_IJNSC_ILi8EEES1E_EEENSB_IJSE_NSC_ILi7EEEEEEEEENSB_IJNSB_IJSE_NSC_ILi4096EEEEEENSB_IJSK_NSC_ILi512EEEEEENSB_IJSZ_NSC_ILi8192EEEEEEEEEEEEEvEENS16_INSA_30SM90_TMA_LOAD_IM2COL_MULTICASTES1R_vEEEENS_8epilogue10collective6detail29Sm90TmaWarpSpecializedAdapterINS1X_15DefaultEpilogueISN_NSB_IJlNSB_IJSE_llEEESZ_EEES22_NS1W_6thread17LinearCombinationISN_Li1EffLNS23_9ScaleType4KindE0ELNS_15FloatRoundStyleE2ESN_EENS_4gemm15EpilogueDefaultEEEEEvvEEEEvNT_6ParamsE --------------------------
	.section	.nv.info._ZN7cutlass13device_kernelINS_4conv6kernel13ConvUniversalINS1_16ConvProblemShapeILNS1_8OperatorE2ELi2EEENS1_10collective14CollectiveConvINS1_46MainloopSm90TmaGmmaWarpSpecializedImplicitGemmILS5_2ELi7ELi2EN4cute5tupleIJNSA_1CILi2EEENSC_ILi1EEESE_EEENS1_36KernelImplicitTmaWarpSpecializedSm90ELi1EEENSB_IJNSC_ILi128EEENSB_IJSI_EEENSB_IJNSC_ILi64EEEEEEEEENS_10bfloat16_tESN_NSA_8TiledMMAINSA_8MMA_AtomIJNSA_4SM904GMMA28MMA_64x128x16_F32BF16BF16_SSILNSR_5MajorE1ELST_1ELNSR_7ScaleInE1ELSU_1EEEEEENSA_6LayoutINSB_IJSE_SE_SE_EEENSB_IJNSC_ILi0EEESZ_SZ_EEEEENSB_IJNSA_10UnderscoreES12_S12_EEEEENS7_6detail26Sm90ImplicitGemmTileTraitsINSA_13SM90_TMA_LOADENSA_14ComposedLayoutINSA_7SwizzleILi3ELi4ELi3EEENSA_18smem_ptr_flag_bitsILi16EEENSX_INSB_IJNSB_IJSK_SD_EEENSB_IJNSC_ILi8EEES1E_EEENSB_IJSE_NSC_ILi7EEEEEEEEENSB_IJNSB_IJSE_NSC_ILi4096EEEEEENSB_IJSK_NSC_ILi512EEEEEENSB_IJSZ_NSC_ILi8192EEEEEEEEEEEEEvEENS16_INSA_30SM90_TMA_LOAD_IM2COL_MULTICASTES1R_vEEEENS_8epilogue10collective6detail29Sm90TmaWarpSpecializedAdapterINS1X_15DefaultEpilogueISN_NSB_IJlNSB_IJSE_llEEESZ_EEES22_NS1W_6thread17LinearCombinationISN_Li1EffLNS23_9ScaleType4KindE0ELNS_15FloatRoundStyleE2ESN_EENS_4gemm15EpilogueDefaultEEEEEvvEEEEvNT_6ParamsE,"",@"SHT_CUDA_INFO"
	.sectionflags	@""
	.align	4


	//----- nvinfo : EIATTR_CUDA_API_VERSION
	.align		4
        /*0000*/ 	.byte	0x04, 0x37
        /*0002*/ 	.short	(.L_18 - .L_17)
.L_17:
        /*0004*/ 	.word	0x00000082


	//----- nvinfo : EIATTR_KPARAM_INFO
	.align		4
.L_18:
        /*0008*/ 	.byte	0x04, 0x17
        /*000a*/ 	.short	(.L_20 - .L_19)
.L_19:
        /*000c*/ 	.word	0x00000000
        /*0010*/ 	.short	0x0000
        /*0012*/ 	.short	0x0070
        /*0014*/ 	.byte	0x00, 0xf0, 0x01, 0x0e


	//----- nvinfo : EIATTR_SPARSE_MMA_MASK
	.align		4
.L_20:
        /*0018*/ 	.byte	0x03, 0x50
        /*001a*/ 	.short	0x0000


	//----- nvinfo : EIATTR_MAXREG_COUNT
	.align		4
        /*001c*/ 	.byte	0x03, 0x1b
        /*001e*/ 	.short	0x00ff


	//----- nvinfo : EIATTR_NUM_BARRIERS
	.align		4
        /*0020*/ 	.byte	0x02, 0x4c
        /*0022*/ 	.byte	0x01
	.zero		1


	//----- nvinfo : EIATTR_MERCURY_ISA_VERSION
	.align		4
        /*0024*/ 	.byte	0x03, 0x5f
        /*0026*/ 	.short	0x0101


	//----- nvinfo : EIATTR_COOP_GROUP_MASK_REGIDS
	.align		4
        /*0028*/ 	.byte	0x04, 0x29
        /*002a*/ 	.short	(.L_22 - .L_21)


	//   ....[0]....
.L_21:
        /*002c*/ 	.word	0xffffffff


	//   ....[1]....
        /*0030*/ 	.word	0xffffffff


	//   ....[2]....
        /*0034*/ 	.word	0xffffffff


	//   ....[3]....
        /*0038*/ 	.word	0xffffffff


	//----- nvinfo : EIATTR_COOP_GROUP_INSTR_OFFSETS
	.align		4
.L_22:
        /*003c*/ 	.byte	0x04, 0x28
        /*003e*/ 	.short	(.L_24 - .L_23)


	//   ....[0]....
.L_23:
        /*0040*/ 	.word	0x00000070


	//   ....[1]....
        /*0044*/ 	.word	0x00000080


	//   ....[2]....
        /*0048*/ 	.word	0x00000140


	//   ....[3]....
        /*004c*/ 	.word	0x00000700


	//----- nvinfo : EIATTR_MBARRIER_INSTR_OFFSETS
	.align		4
.L_24:
        /*0050*/ 	.byte	0x04, 0x39
        /*0052*/ 	.short	(.L_26 - .L_25)


	//   ....[0]....
.L_25:
        /*0054*/ 	.word	0x000002f0
        /*0058*/ 	.word	0x000000ff
        /*005c*/ 	.word	0x00038000
        /*0060*/ 	.short	0x0100
        /*0062*/ 	.byte	0x08
	.zero		1


	//   ....[1]....
        /*0064*/ 	.word	0x00000300
        /*0068*/ 	.word	0x000000ff
        /*006c*/ 	.word	0x00038038
        /*0070*/ 	.short	0x0100
        /*0072*/ 	.byte	0x08
	.zero		1


	//   ....[2]....
        /*0074*/ 	.word	0x00000310
        /*0078*/ 	.word	0x000000ff
        /*007c*/ 	.word	0x00038008
        /*0080*/ 	.short	0x0100
        /*0082*/ 	.byte	0x08
	.zero		1


	//   ....[3]....
        /*0084*/ 	.word	0x00000320
        /*0088*/ 	.word	0x000000ff
        /*008c*/ 	.word	0x00038040
        /*0090*/ 	.short	0x0100
        /*0092*/ 	.byte	0x08
	.zero		1


	//   ....[4]....
        /*0094*/ 	.word	0x00000330
        /*0098*/ 	.word	0x000000ff
        /*009c*/ 	.word	0x00038010
        /*00a0*/ 	.short	0x0100
        /*00a2*/ 	.byte	0x08
	.zero		1


	//   ....[5]....
        /*00a4*/ 	.word	0x00000340
        /*00a8*/ 	.word	0x000000ff
        /*00ac*/ 	.word	0x00038048
        /*00b0*/ 	.short	0x0100
        /*00b2*/ 	.byte	0x08
	.zero		1


	//   ....[6]....
        /*00b4*/ 	.word	0x00000350
        /*00b8*/ 	.word	0x000000ff
        /*00bc*/ 	.word	0x00038018
        /*00c0*/ 	.short	0x0100
        /*00c2*/ 	.byte	0x08
	.zero		1


	//   ....[7]....
        /*00c4*/ 	.word	0x00000360
        /*00c8*/ 	.word	0x000000ff
        /*00cc*/ 	.word	0x00038050
        /*00d0*/ 	.short	0x0100
        /*00d2*/ 	.byte	0x08
	.zero		1


	//   ....[8]....
        /*00d4*/ 	.word	0x00000370
        /*00d8*/ 	.word	0x000000ff
        /*00dc*/ 	.word	0x00038020
        /*00e0*/ 	.short	0x0100
        /*00e2*/ 	.byte	0x08
	.zero		1


	//   ....[9]....
        /*00e4*/ 	.word	0x00000380
        /*00e8*/ 	.word	0x000000ff
        /*00ec*/ 	.word	0x00038058
        /*00f0*/ 	.short	0x0100
        /*00f2*/ 	.byte	0x08
	.zero		1


	//   ....[10]....
        /*00f4*/ 	.word	0x00000390
        /*00f8*/ 	.word	0x000000ff
        /*00fc*/ 	.word	0x00038028
        /*0100*/ 	.short	0x0100
        /*0102*/ 	.byte	0x08
	.zero		1


	//   ....[11]....
        /*0104*/ 	.word	0x000003a0
        /*0108*/ 	.word	0x000000ff
        /*010c*/ 	.word	0x00038060
        /*0110*/ 	.short	0x0100
        /*0112*/ 	.byte	0x08
	.zero		1


	//   ....[12]....
        /*0114*/ 	.word	0x000003b0
        /*0118*/ 	.word	0x000000ff
        /*011c*/ 	.word	0x00038030
        /*0120*/ 	.short	0x0100
        /*0122*/ 	.byte	0x08
	.zero		1


	//   ....[13]....
        /*0124*/ 	.word	0x000003c0
        /*0128*/ 	.word	0x000000ff
        /*012c*/ 	.word	0x00038068
        /*0130*/ 	.short	0x0100
        /*0132*/ 	.byte	0x08
	.zero		1


	//   ....[14]....
        /*0134*/ 	.word	0x000012e0
        /*0138*/ 	.word	0x0000000a
        /*013c*/ 	.word	0x00038000
        /*0140*/ 	.short	0x010a
        /*0142*/ 	.byte	0x3f
	.zero		1


	//   ....[15]....
        /*0144*/ 	.word	0x00001720
        /*0148*/ 	.word	0x0000000d
        /*014c*/ 	.word	0x00038000
        /*0150*/ 	.short	0x010a
        /*0152*/ 	.byte	0x3f
	.zero		1


	//   ....[16]....
        /*0154*/ 	.word	0x00001a00
        /*0158*/ 	.word	0x0000000a
        /*015c*/ 	.word	0x00000000
        /*0160*/ 	.short	0x0101
        /*0162*/ 	.byte	0x3f
	.zero		1


	//   ....[17]....
        /*0164*/ 	.word	0x00001c70
        /*0168*/ 	.word	0x00000006
        /*016c*/ 	.word	0x00000000
        /*0170*/ 	.short	0x0101
        /*0172*/ 	.byte	0x3f
	.zero		1


	//   ....[18]....
        /*0174*/ 	.word	0x0000b500
        /*0178*/ 	.word	0x00000009
        /*017c*/ 	.word	0x00038038
        /*0180*/ 	.short	0x010a
        /*0182*/ 	.byte	0x3f
	.zero		1


	//   ....[19]....
        /*0184*/ 	.word	0x0000bcd0
        /*0188*/ 	.word	0x00000002
        /*018c*/ 	.word	0x00000000
        /*0190*/ 	.short	0x010a
        /*0192*/ 	.byte	0x3f
	.zero		1


	//   ....[20]....
        /*0194*/ 	.word	0x0000bd80
        /*0198*/ 	.word	0x00000000
        /*019c*/ 	.word	0x00000000
        /*01a0*/ 	.short	0x010a
        /*01a2*/ 	.byte	0x3f
	.zero		1


	//   ....[21]....
        /*01a4*/ 	.word	0x0000be30
        /*01a8*/ 	.word	0x00000000
        /*01ac*/ 	.word	0x00000000
        /*01b0*/ 	.short	0x010a
        /*01b2*/ 	.byte	0x3f
	.zero		1


	//   ....[22]....
        /*01b4*/ 	.word	0x0000bee0
        /*01b8*/ 	.word	0x00000000
        /*01bc*/ 	.word	0x00000000
        /*01c0*/ 	.short	0x010a
        /*01c2*/ 	.byte	0x3f
	.zero		1


	//   ....[23]....
        /*01c4*/ 	.word	0x0000bf90
        /*01c8*/ 	.word	0x00000000
        /*01cc*/ 	.word	0x00000000
        /*01d0*/ 	.short	0x010a
        /*01d2*/ 	.byte	0x3f
	.zero		1


	//   ....[24]....
        /*01d4*/ 	.word	0x0000c040
        /*01d8*/ 	.word	0x00000000
        /*01dc*/ 	.word	0x00000000
        /*01e0*/ 	.short	0x010a
        /*01e2*/ 	.byte	0x3f
	.zero		1


	//   ....[25]....
        /*01e4*/ 	.word	0x0000c0f0
        /*01e8*/ 	.word	0x00000008
        /*01ec*/ 	.word	0x00000000
        /*01f0*/ 	.short	0x010a
        /*01f2*/ 	.byte	0x3f
	.zero		1


	//----- nvinfo : EIATTR_NUM_MBARRIERS
	.align		4
.L_26:
        /*01f4*/ 	.byte	0x03, 0x38
        /*01f6*/ 	.short	0x000e


	//----- nvinfo : EIATTR_EXIT_INSTR_OFFSETS
	.align		4
        /*01f8*/ 	.byte	0x04, 0x1c
        /*01fa*/ 	.short	(.L_28 - .L_27)


	//   ....[0]....
.L_27:
        /*01fc*/ 	.word	0x00000e10


	//   ....[1]....
        /*0200*/ 	.word	0x00001eb0


	//   ....[2]....
        /*0204*/ 	.word	0x00001fd0


	//   ....[3]....
        /*0208*/ 	.word	0x000089c0


	//   ....[4]....
        /*020c*/ 	.word	0x000089f0


	//   ....[5]....
        /*0210*/ 	.word	0x0000b2c0


	//   ....[6]....
        /*0214*/ 	.word	0x0000b2f0


	//   ....[7]....
        /*0218*/ 	.word	0x0000b310


	//   ....[8]....
        /*021c*/ 	.word	0x0000bbd0


	//   ....[9]....
        /*0220*/ 	.word	0x0000c120


	//----- nvinfo : EIATTR_MAX_THREADS
	.align		4
.L_28:
        /*0224*/ 	.byte	0x04, 0x05
        /*0226*/ 	.short	(.L_30 - .L_29)
.L_29:
        /*0228*/ 	.word	0x00000100
        /*022c*/ 	.word	0x00000001
        /*0230*/ 	.word	0x00000001


	//----- nvinfo : EIATTR_CRS_STACK_SIZE
	.align		4
.L_30:
        /*0234*/ 	.byte	0x04, 0x1e
        /*0236*/ 	.short	(.L_32 - .L_31)
.L_31:
        /*0238*/ 	.word	0x00000000


	//----- nvinfo : EIATTR_CBANK_PARAM_SIZE
	.align		4
.L_32:
        /*023c*/ 	.byte	0x03, 0x19
        /*023e*/ 	.short	0x03f0


	//----- nvinfo : EIATTR_PARAM_CBANK
	.align		4
        /*0240*/ 	.byte	0x04, 0x0a
        /*0242*/ 	.short	(.L_34 - .L_33)
	.align		4
.L_33:
        /*0244*/ 	.word	index@(.nv.constant0._ZN7cutlass13device_kernelINS_4conv6kernel13ConvUniversalINS1_16ConvProblemShapeILNS1_8OperatorE2ELi2EEENS1_10collective14CollectiveConvINS1_46MainloopSm90TmaGmmaWarpSpecializedImplicitGemmILS5_2ELi7ELi2EN4cute5tupleIJNSA_1CILi2EEENSC_ILi1EEESE_EEENS1_36KernelImplicitTmaWarpSpecializedSm90ELi1EEENSB_IJNSC_ILi128EEENSB_IJSI_EEENSB_IJNSC_ILi64EEEEEEEEENS_10bfloat16_tESN_NSA_8TiledMMAINSA_8MMA_AtomIJNSA_4SM904GMMA28MMA_64x128x16_F32BF16BF16_SSILNSR_5MajorE1ELST_1ELNSR_7ScaleInE1ELSU_1EEEEEENSA_6LayoutINSB_IJSE_SE_SE_EEENSB_IJNSC_ILi0EEESZ_SZ_EEEEENSB_IJNSA_10UnderscoreES12_S12_EEEEENS7_6detail26Sm90ImplicitGemmTileTraitsINSA_13SM90_TMA_LOADENSA_14ComposedLayoutINSA_7SwizzleILi3ELi4ELi3EEENSA_18smem_ptr_flag_bitsILi16EEENSX_INSB_IJNSB_IJSK_SD_EEENSB_IJNSC_ILi8EEES1E_EEENSB_IJSE_NSC_ILi7EEEEEEEEENSB_IJNSB_IJSE_NSC_ILi4096EEEEEENSB_IJSK_NSC_ILi512EEEEEENSB_IJSZ_NSC_ILi8192EEEEEEEEEEEEEvEENS16_INSA_30SM90_TMA_LOAD_IM2COL_MULTICASTES1R_vEEEENS_8epilogue10collective6detail29Sm90TmaWarpSpecializedAdapterINS1X_15DefaultEpilogueISN_NSB_IJlNSB_IJSE_llEEESZ_EEES22_NS1W_6thread17LinearCombinationISN_Li1EffLNS23_9ScaleType4KindE0ELNS_15FloatRoundStyleE2ESN_EENS_4gemm15EpilogueDefaultEEEEEvvEEEEvNT_6ParamsE)
        /*0248*/ 	.short	0x0210
        /*024a*/ 	.short	0x03f0


	//----- nvinfo : EIATTR_SW_WAR
	.align		4
.L_34:
        /*024c*/ 	.byte	0x04, 0x36
        /*024e*/ 	.short	(.L_36 - .L_35)
.L_35:
        /*0250*/ 	.word	0x00000008
.L_36:


//--------------------- .nv.callgraph             --------------------------
	.section	.nv.callgraph,"",@"SHT_CUDA_CALLGRAPH"
	.align	4
	.sectionentsize	8
	.align		4
        /*0000*/ 	.word	0x00000000
	.align		4
        /*0004*/ 	.word	0xffffffff
	.align		4
        /*0008*/ 	.word	0x00000000
	.align		4
        /*000c*/ 	.word	0xfffffffe
	.align		4
        /*0010*/ 	.word	0x00000000
	.align		4
        /*0014*/ 	.word	0xfffffffd
	.align		4
        /*0018*/ 	.word	0x00000000
	.align		4
        /*001c*/ 	.word	0xfffffffc


//--------------------- .nv.constant4             --------------------------
	.section	.nv.constant4,"a",@progbits
	.align	8
	.align		8
.nv.constant4:
        /*0000*/ 	.dword	_ZN39_INTERNAL_14b3af9b_4_k_cu_138cd094_39124cuda3std3__45__cpo5beginE
	.align		8
        /*0008*/ 	.dword	_ZN39_INTERNAL_14b3af9b_4_k_cu_138cd094_39124cuda3std3__45__cpo3endE
	.align		8
        /*0010*/ 	.dword	_ZN39_INTERNAL_14b3af9b_4_k_cu_138cd094_39124cuda3std3__45__cpo6cbeginE
	.align		8
        /*0018*/ 	.dword	_ZN39_INTERNAL_14b3af9b_4_k_cu_138cd094_39124cuda3std3__45__cpo4cendE
	.align		8
        /*0020*/ 	.dword	_ZN39_INTERNAL_14b3af9b_4_k_cu_138cd094_39124cuda3std3__441_GLOBAL__N__14b3af9b_4_k_cu_138cd094_39126ignoreE
	.align		8
        /*0028*/ 	.dword	_ZN39_INTERNAL_14b3af9b_4_k_cu_138cd094_39124cuda3std3__419piecewise_constructE
	.align		8
        /*0030*/ 	.dword	_ZN39_INTERNAL_14b3af9b_4_k_cu_138cd094_39124cuda3std3__48in_placeE
	.align		8
        /*0038*/ 	.dword	_ZN39_INTERNAL_14b3af9b_4_k_cu_138cd094_39124cuda3std6ranges3__45__cpo4swapE
	.align		8
        /*0040*/ 	.dword	_ZN39_INTERNAL_14b3af9b_4_k_cu_138cd094_39124cuda3std6ranges3__45__cpo9iter_moveE
	.align		8
        /*0048*/ 	.dword	_ZN39_INTERNAL_14b3af9b_4_k_cu_138cd094_39124cute7productE
	.align		8
        /*0050*/ 	.dword	_ZN39_INTERNAL_14b3af9b_4_k_cu_138cd094_39124cute1_E


//--------------------- .text._ZN7cutlass13device_kernelINS_4conv6kernel13ConvUniversalINS1_16ConvProblemShapeILNS1_8OperatorE2ELi2EEENS1_10collective14CollectiveConvINS1_46MainloopSm90TmaGmmaWarpSpecializedImplicitGemmILS5_2ELi7ELi2EN4cute5tupleIJNSA_1CILi2EEENSC_ILi1EEESE_EEENS1_36KernelImplicitTmaWarpSpecializedSm90ELi1EEENSB_IJNSC_ILi128EEENSB_IJSI_EEENSB_IJNSC_ILi64EEEEEEEEENS_10bfloat16_tESN_NSA_8TiledMMAINSA_8MMA_AtomIJNSA_4SM904GMMA28MMA_64x128x16_F32BF16BF16_SSILNSR_5MajorE1ELST_1ELNSR_7ScaleInE1ELSU_1EEEEEENSA_6LayoutINSB_IJSE_SE_SE_EEENSB_IJNSC_ILi0EEESZ_SZ_EEEEENSB_IJNSA_10UnderscoreES12_S12_EEEEENS7_6detail26Sm90ImplicitGemmTileTraitsINSA_13SM90_TMA_LOADENSA_14ComposedLayoutINSA_7SwizzleILi3ELi4ELi3EEENSA_18smem_ptr_flag_bitsILi16EEENSX_INSB_IJNSB_IJSK_SD_EEENSB_IJNSC_ILi8EEES1E_EEENSB_IJSE_NSC_ILi7EEEEEEEEENSB_IJNSB_IJSE_NSC_ILi4096EEEEEENSB_IJSK_NSC_ILi512EEEEEENSB_IJSZ_NSC_ILi8192EEEEEEEEEEEEEvEENS16_INSA_30SM90_TMA_LOAD_IM2COL_MULTICASTES1R_vEEEENS_8epilogue10collective6detail29Sm90TmaWarpSpecializedAdapterINS1X_15DefaultEpilogueISN_NSB_IJlNSB_IJSE_llEEESZ_EEES22_NS1W_6thread17LinearCombinationISN_Li1EffLNS23_9ScaleType4KindE0ELNS_15FloatRoundStyleE2ESN_EENS_4gemm15EpilogueDefaultEEEEEvvEEEEvNT_6ParamsE --------------------------
	.section	.text._ZN7cutlass13device_kernelINS_4conv6kernel13ConvUniversalINS1_16ConvProblemShapeILNS1_8OperatorE2ELi2EEENS1_10collective14CollectiveConvINS1_46MainloopSm90TmaGmmaWarpSpecializedImplicitGemmILS5_2ELi7ELi2EN4cute5tupleIJNSA_1CILi2EEENSC_ILi1EEESE_EEENS1_36KernelImplicitTmaWarpSpecializedSm90ELi1EEENSB_IJNSC_ILi128EEENSB_IJSI_EEENSB_IJNSC_ILi64EEEEEEEEENS_10bfloat16_tESN_NSA_8TiledMMAINSA_8MMA_AtomIJNSA_4SM904GMMA28MMA_64x128x16_F32BF16BF16_SSILNSR_5MajorE1ELST_1ELNSR_7ScaleInE1ELSU_1EEEEEENSA_6LayoutINSB_IJSE_SE_SE_EEENSB_IJNSC_ILi0EEESZ_SZ_EEEEENSB_IJNSA_10UnderscoreES12_S12_EEEEENS7_6detail26Sm90ImplicitGemmTileTraitsINSA_13SM90_TMA_LOADENSA_14ComposedLayoutINSA_7SwizzleILi3ELi4ELi3EEENSA_18smem_ptr_flag_bitsILi16EEENSX_INSB_IJNSB_IJSK_SD_EEENSB_IJNSC_ILi8EEES1E_EEENSB_IJSE_NSC_ILi7EEEEEEEEENSB_IJNSB_IJSE_NSC_ILi4096EEEEEENSB_IJSK_NSC_ILi512EEEEEENSB_IJSZ_NSC_ILi8192EEEEEEEEEEEEEvEENS16_INSA_30SM90_TMA_LOAD_IM2COL_MULTICASTES1R_vEEEENS_8epilogue10collective6detail29Sm90TmaWarpSpecializedAdapterINS1X_15DefaultEpilogueISN_NSB_IJlNSB_IJSE_llEEESZ_EEES22_NS1W_6thread17LinearCombinationISN_Li1EffLNS23_9ScaleType4KindE0ELNS_15FloatRoundStyleE2ESN_EENS_4gemm15EpilogueDefaultEEEEEvvEEEEvNT_6ParamsE,"ax",@progbits
	.align	128
.text._ZN7cutlass13device_kernelINS_4conv6kernel13ConvUniversalINS1_16ConvProblemShapeILNS1_8OperatorE2ELi2EEENS1_10collective14CollectiveConvINS1_46MainloopSm90TmaGmmaWarpSpecializedImplicitGemmILS5_2ELi7ELi2EN4cute5tupleIJNSA_1CILi2EEENSC_ILi1EEESE_EEENS1_36KernelImplicitTmaWarpSpecializedSm90ELi1EEENSB_IJNSC_ILi128EEENSB_IJSI_EEENSB_IJNSC_ILi64EEEEEEEEENS_10bfloat16_tESN_NSA_8TiledMMAINSA_8MMA_AtomIJNSA_4SM904GMMA28MMA_64x128x16_F32BF16BF16_SSILNSR_5MajorE1ELST_1ELNSR_7ScaleInE1ELSU_1EEEEEENSA_6LayoutINSB_IJSE_SE_SE_EEENSB_IJNSC_ILi0EEESZ_SZ_EEEEENSB_IJNSA_10UnderscoreES12_S12_EEEEENS7_6detail26Sm90ImplicitGemmTileTraitsINSA_13SM90_TMA_LOADENSA_14ComposedLayoutINSA_7SwizzleILi3ELi4ELi3EEENSA_18smem_ptr_flag_bitsILi16EEENSX_INSB_IJNSB_IJSK_SD_EEENSB_IJNSC_ILi8EEES1E_EEENSB_IJSE_NSC_ILi7EEEEEEEEENSB_IJNSB_IJSE_NSC_ILi4096EEEEEENSB_IJSK_NSC_ILi512EEEEEENSB_IJSZ_NSC_ILi8192EEEEEEEEEEEEEvEENS16_INSA_30SM90_TMA_LOAD_IM2COL_MULTICASTES1R_vEEEENS_8epilogue10collective6detail29Sm90TmaWarpSpecializedAdapterINS1X_15DefaultEpilogueISN_NSB_IJlNSB_IJSE_llEEESZ_EEES22_NS1W_6thread17LinearCombinationISN_Li1EffLNS23_9ScaleType4KindE0ELNS_15FloatRoundStyleE2ESN_EENS_4gemm15EpilogueDefaultEEEEEvvEEEEvNT_6ParamsE:
        .type           _ZN7cutlass13device_kernelINS_4conv6kernel13ConvUniversalINS1_16ConvProblemShapeILNS1_8OperatorE2ELi2EEENS1_10collective14CollectiveConvINS1_46MainloopSm90TmaGmmaWarpSpecializedImplicitGemmILS5_2ELi7ELi2EN4cute5tupleIJNSA_1CILi2EEENSC_ILi1EEESE_EEENS1_36KernelImplicitTmaWarpSpecializedSm90ELi1EEENSB_IJNSC_ILi128EEENSB_IJSI_EEENSB_IJNSC_ILi64EEEEEEEEENS_10bfloat16_tESN_NSA_8TiledMMAINSA_8MMA_AtomIJNSA_4SM904GMMA28MMA_64x128x16_F32BF16BF16_SSILNSR_5MajorE1ELST_1ELNSR_7ScaleInE1ELSU_1EEEEEENSA_6LayoutINSB_IJSE_SE_SE_EEENSB_IJNSC_ILi0EEESZ_SZ_EEEEENSB_IJNSA_10UnderscoreES12_S12_EEEEENS7_6detail26Sm90ImplicitGemmTileTraitsINSA_13SM90_TMA_LOADENSA_14ComposedLayoutINSA_7SwizzleILi3ELi4ELi3EEENSA_18smem_ptr_flag_bitsILi16EEENSX_INSB_IJNSB_IJSK_SD_EEENSB_IJNSC_ILi8EEES1E_EEENSB_IJSE_NSC_ILi7EEEEEEEEENSB_IJNSB_IJSE_NSC_ILi4096EEEEEENSB_IJSK_NSC_ILi512EEEEEENSB_IJSZ_NSC_ILi8192EEEEEEEEEEEEEvEENS16_INSA_30SM90_TMA_LOAD_IM2COL_MULTICASTES1R_vEEEENS_8epilogue10collective6detail29Sm90TmaWarpSpecializedAdapterINS1X_15DefaultEpilogueISN_NSB_IJlNSB_IJSE_llEEESZ_EEES22_NS1W_6thread17LinearCombinationISN_Li1EffLNS23_9ScaleType4KindE0ELNS_15FloatRoundStyleE2ESN_EENS_4gemm15EpilogueDefaultEEEEEvvEEEEvNT_6ParamsE,@function
        .size           _ZN7cutlass13device_kernelINS_4conv6kernel13ConvUniversalINS1_16ConvProblemShapeILNS1_8OperatorE2ELi2EEENS1_10collective14CollectiveConvINS1_46MainloopSm90TmaGmmaWarpSpecializedImplicitGemmILS5_2ELi7ELi2EN4cute5tupleIJNSA_1CILi2EEENSC_ILi1EEESE_EEENS1_36KernelImplicitTmaWarpSpecializedSm90ELi1EEENSB_IJNSC_ILi128EEENSB_IJSI_EEENSB_IJNSC_ILi64EEEEEEEEENS_10bfloat16_tESN_NSA_8TiledMMAINSA_8MMA_AtomIJNSA_4SM904GMMA28MMA_64x128x16_F32BF16BF16_SSILNSR_5MajorE1ELST_1ELNSR_7ScaleInE1ELSU_1EEEEEENSA_6LayoutINSB_IJSE_SE_SE_EEENSB_IJNSC_ILi0EEESZ_SZ_EEEEENSB_IJNSA_10UnderscoreES12_S12_EEEEENS7_6detail26Sm90ImplicitGemmTileTraitsINSA_13SM90_TMA_LOADENSA_14ComposedLayoutINSA_7SwizzleILi3ELi4ELi3EEENSA_18smem_ptr_flag_bitsILi16EEENSX_INSB_IJNSB_IJSK_SD_EEENSB_IJNSC_ILi8EEES1E_EEENSB_IJSE_NSC_ILi7EEEEEEEEENSB_IJNSB_IJSE_NSC_ILi4096EEEEEENSB_IJSK_NSC_ILi512EEEEEENSB_IJSZ_NSC_ILi8192EEEEEEEEEEEEEvEENS16_INSA_30SM90_TMA_LOAD_IM2COL_MULTICASTES1R_vEEEENS_8epilogue10collective6detail29Sm90TmaWarpSpecializedAdapterINS1X_15DefaultEpilogueISN_NSB_IJlNSB_IJSE_llEEESZ_EEES22_NS1W_6thread17LinearCombinationISN_Li1EffLNS23_9ScaleType4KindE0ELNS_15FloatRoundStyleE2ESN_EENS_4gemm15EpilogueDefaultEEEEEvvEEEEvNT_6ParamsE,(.L_x_294 - _ZN7cutlass13device_kernelINS_4conv6kernel13ConvUniversalINS1_16ConvProblemShapeILNS1_8OperatorE2ELi2EEENS1_10collective14CollectiveConvINS1_46MainloopSm90TmaGmmaWarpSpecializedImplicitGemmILS5_2ELi7ELi2EN4cute5tupleIJNSA_1CILi2EEENSC_ILi1EEESE_EEENS1_36KernelImplicitTmaWarpSpecializedSm90ELi1EEENSB_IJNSC_ILi128EEENSB_IJSI_EEENSB_IJNSC_ILi64EEEEEEEEENS_10bfloat16_tESN_NSA_8TiledMMAINSA_8MMA_AtomIJNSA_4SM904GMMA28MMA_64x128x16_F32BF16BF16_SSILNSR_5MajorE1ELST_1ELNSR_7ScaleInE1ELSU_1EEEEEENSA_6LayoutINSB_IJSE_SE_SE_EEENSB_IJNSC_ILi0EEESZ_SZ_EEEEENSB_IJNSA_10UnderscoreES12_S12_EEEEENS7_6detail26Sm90ImplicitGemmTileTraitsINSA_13SM90_TMA_LOADENSA_14ComposedLayoutINSA_7SwizzleILi3ELi4ELi3EEENSA_18smem_ptr_flag_bitsILi16EEENSX_INSB_IJNSB_IJSK_SD_EEENSB_IJNSC_ILi8EEES1E_EEENSB_IJSE_NSC_ILi7EEEEEEEEENSB_IJNSB_IJSE_NSC_ILi4096EEEEEENSB_IJSK_NSC_ILi512EEEEEENSB_IJSZ_NSC_ILi8192EEEEEEEEEEEEEvEENS16_INSA_30SM90_TMA_LOAD_IM2COL_MULTICASTES1R_vEEEENS_8epilogue10collective6detail29Sm90TmaWarpSpecializedAdapterINS1X_15DefaultEpilogueISN_NSB_IJlNSB_IJSE_llEEESZ_EEES22_NS1W_6thread17LinearCombinationISN_Li1EffLNS23_9ScaleType4KindE0ELNS_15FloatRoundStyleE2ESN_EENS_4gemm15EpilogueDefaultEEEEEvvEEEEvNT_6ParamsE)
        .other          _ZN7cutlass13device_kernelINS_4conv6kernel13ConvUniversalINS1_16ConvProblemShapeILNS1_8OperatorE2ELi2EEENS1_10collective14CollectiveConvINS1_46MainloopSm90TmaGmmaWarpSpecializedImplicitGemmILS5_2ELi7ELi2EN4cute5tupleIJNSA_1CILi2EEENSC_ILi1EEESE_EEENS1_36KernelImplicitTmaWarpSpecializedSm90ELi1EEENSB_IJNSC_ILi128EEENSB_IJSI_EEENSB_IJNSC_ILi64EEEEEEEEENS_10bfloat16_tESN_NSA_8TiledMMAINSA_8MMA_AtomIJNSA_4SM904GMMA28MMA_64x128x16_F32BF16BF16_SSILNSR_5MajorE1ELST_1ELNSR_7ScaleInE1ELSU_1EEEEEENSA_6LayoutINSB_IJSE_SE_SE_EEENSB_IJNSC_ILi0EEESZ_SZ_EEEEENSB_IJNSA_10UnderscoreES12_S12_EEEEENS7_6detail26Sm90ImplicitGemmTileTraitsINSA_13SM90_TMA_LOADENSA_14ComposedLayoutINSA_7SwizzleILi3ELi4ELi3EEENSA_18smem_ptr_flag_bitsILi16EEENSX_INSB_IJNSB_IJSK_SD_EEENSB_IJNSC_ILi8EEES1E_EEENSB_IJSE_NSC_ILi7EEEEEEEEENSB_IJNSB_IJSE_NSC_ILi4096EEEEEENSB_IJSK_NSC_ILi512EEEEEENSB_IJSZ_NSC_ILi8192EEEEEEEEEEEEEvEENS16_INSA_30SM90_TMA_LOAD_IM2COL_MULTICASTES1R_vEEEENS_8epilogue10collective6detail29Sm90TmaWarpSpecializedAdapterINS1X_15DefaultEpilogueISN_NSB_IJlNSB_IJSE_llEEESZ_EEES22_NS1W_6thread17LinearCombinationISN_Li1EffLNS23_9ScaleType4KindE0ELNS_15FloatRoundStyleE2ESN_EENS_4gemm15EpilogueDefaultEEEEEvvEEEEvNT_6ParamsE,@"STO_CUDA_ENTRY STV_DEFAULT"
_ZN7cutlass13device_kernelINS_4conv6kernel13ConvUniversalINS1_16ConvProblemShapeILNS1_8OperatorE2ELi2EEENS1_10collective14CollectiveConvINS1_46MainloopSm90TmaGmmaWarpSpecializedImplicitGemmILS5_2ELi7ELi2EN4cute5tupleIJNSA_1CILi2EEENSC_ILi1EEESE_EEENS1_36KernelImplicitTmaWarpSpecializedSm90ELi1EEENSB_IJNSC_ILi128EEENSB_IJSI_EEENSB_IJNSC_ILi64EEEEEEEEENS_10bfloat16_tESN_NSA_8TiledMMAINSA_8MMA_AtomIJNSA_4SM904GMMA28MMA_64x128x16_F32BF16BF16_SSILNSR_5MajorE1ELST_1ELNSR_7ScaleInE1ELSU_1EEEEEENSA_6LayoutINSB_IJSE_SE_SE_EEENSB_IJNSC_ILi0EEESZ_SZ_EEEEENSB_IJNSA_10UnderscoreES12_S12_EEEEENS7_6detail26Sm90ImplicitGemmTileTraitsINSA_13SM90_TMA_LOADENSA_14ComposedLayoutINSA_7SwizzleILi3ELi4ELi3EEENSA_18smem_ptr_flag_bitsILi16EEENSX_INSB_IJNSB_IJSK_SD_EEENSB_IJNSC_ILi8EEES1E_EEENSB_IJSE_NSC_ILi7EEEEEEEEENSB_IJNSB_IJSE_NSC_ILi4096EEEEEENSB_IJSK_NSC_ILi512EEEEEENSB_IJSZ_NSC_ILi8192EEEEEEEEEEEEEvEENS16_INSA_30SM90_TMA_LOAD_IM2COL_MULTICASTES1R_vEEEENS_8epilogue10collective6detail29Sm90TmaWarpSpecializedAdapterINS1X_15DefaultEpilogueISN_NSB_IJlNSB_IJSE_llEEESZ_EEES22_NS1W_6thread17LinearCombinationISN_Li1EffLNS23_9ScaleType4KindE0ELNS_15FloatRoundStyleE2ESN_EENS_4gemm15EpilogueDefaultEEEEEvvEEEEvNT_6ParamsE:
[----:B------:R-:W-:Y:S01]  /*0000*/  LDC R1, c[0x0][0x28] ;  /* 0x00000a00ff017b82 */ /* 0x000fe20000000800 */
[----:B------:R-:W0:Y:S01]  /*0010*/  S2R R13, SR_TID.X ;  /* 0x00000000000d7919 */ /* 0x000e220000002100 */
[----:B------:R-:W-:Y:S01]  /*0020*/  ELECT P0, URZ, PT ;  /* 0x00000000003f782f */ /* 0x000fe20003800000 */
[----:B------:R-:W-:Y:S01]  /*0030*/  BSSY B0, `(.L_x_0) ;  /* 0x0000010000007945 */ /* 0x000fe20003800000 */
[----:B------:R-:W1:Y:S01]  /*0040*/  S2R R14, SR_CTAID.X ;  /* 0x00000000000e7919 */ /* 0x000e620000002500 */
[--C-:B0-----:R-:W-:Y:S02]  /*0050*/  SHF.R.U32.HI R0, RZ, 0x5, R13.reuse ;  /* 0x00000005ff007819 */ /* 0x101fe4000001160d */
[----:B------:R-:W-:-:S03]  /*0060*/  SHF.R.U32.HI R3, RZ, 0x7, R13 ;  /* 0x00000007ff037819 */ /* 0x000fc6000001160d */
[----:B------:R-:W0:Y:S04]  /*0070*/  SHFL.IDX PT, R2, R0, RZ, 0x1f ;  /* 0x00001fff00027589 */ /* 0x000e2800000e0000 */
[----:B------:R2:W3:Y:S01]  /*0080*/  SHFL.IDX PT, R11, R3, RZ, 0x1f ;  /* 0x00001fff030b7589 */ /* 0x0004e200000e0000 */
[----:B0-----:R-:W-:-:S13]  /*0090*/  ISETP.NE.OR P0, PT, R2, RZ, !P0 ;  /* 0x000000ff0200720c */ /* 0x001fda0004705670 */
[----:B-123--:R-:W-:Y:S05]  /*00a0*/  @P0 BRA `(.L_x_1) ;  /* 0x0000000000200947 */ /* 0x00efea0003800000 */
[----:B------:R-:W-:Y:S02]  /*00b0*/  ULDC.64 UR4, c[0x0][0x198] ;  /* 0x0000660000047ab9 */ /* 0x000fe40000000a00 */
[----:B------:R-:W-:Y:S02]  /*00c0*/  UIADD3 UR6, UP0, UR4, 0xf0, URZ ;  /* 0x000000f004067890 */ /* 0x000fe4000ff1e03f */
[----:B------:R-:W-:Y:S02]  /*00d0*/  UIADD3 UR4, UP1, UR4, 0x1f0, URZ ;  /* 0x000001f004047890 */ /* 0x000fe4000ff3e03f */
[----:B------:R-:W-:Y:S02]  /*00e0*/  UIADD3.X UR7, URZ, UR5, URZ, UP0, !UPT ;  /* 0x000000053f077290 */ /* 0x000fe400087fe43f */
[----:B------:R-:W-:-:S07]  /*00f0*/  UIADD3.X UR5, URZ, UR5, URZ, UP1, !UPT ;  /* 0x000000053f057290 */ /* 0x000fce0008ffe43f */
[----:B------:R0:W-:Y:S02]  /*0100*/  UTMACCTL.PF [UR6] ;  /* 0x00000000060079b9 */ /* 0x0001e40008040000 */
[----:B------:R0:W-:Y:S02]  /*0110*/  UTMACCTL.PF [UR4] ;  /* 0x00000000040079b9 */ /* 0x0001e40008040000 */
[----:B0-----:R-:W-:Y:S01]  /*0120*/  NOP ;  /* 0x0000000000007918 */ /* 0x001fe20000000000 */
.L_x_1:
[----:B------:R-:W-:Y:S05]  /*0130*/  BSYNC B0 ;  /* 0x0000000000007941 */ /* 0x000fea0003800000 */
.L_x_0:
[----:B------:R-:W0:Y:S01]  /*0140*/  SHFL.IDX PT, R0, R0, RZ, 0x1f ;  /* 0x00001fff00007589 */ /* 0x000e2200000e0000 */
[----:B------:R-:W-:Y:S02]  /*0150*/  SHF.R.S32.HI R4, RZ, 0x1f, R13 ;  /* 0x0000001fff047819 */ /* 0x000fe4000001140d */
[----:B------:R-:W-:Y:S01]  /*0160*/  I2FP.F32.U32 R6, R14 ;  /* 0x0000000e00067245 */ /* 0x000fe20000201000 */
[----:B------:R-:W1:Y:S01]  /*0170*/  S2R R16, SR_CTAID.Y ;  /* 0x0000000000107919 */ /* 0x000e620000002600 */
[----:B------:R-:W-:-:S04]  /*0180*/  LEA.HI R4, R4, R13, RZ, 0x7 ;  /* 0x0000000d04047211 */ /* 0x000fc800078f38ff */
[----:B------:R-:W-:-:S05]  /*0190*/  LOP3.LUT R4, R4, 0xffffff80, RZ, 0xc0, !PT ;  /* 0xffffff8004047812 */ /* 0x000fca00078ec0ff */
[----:B------:R-:W-:-:S05]  /*01a0*/  IMAD.IADD R18, R13, 0x1, -R4 ;  /* 0x000000010d127824 */ /* 0x000fca00078e0a04 */
[----:B------:R-:W-:-:S04]  /*01b0*/  SHF.R.S32.HI R3, RZ, 0x1f, R18 ;  /* 0x0000001fff037819 */ /* 0x000fc80000011412 */
[----:B------:R-:W-:Y:S02]  /*01c0*/  LEA.HI R3, R3, R18, RZ, 0x3 ;  /* 0x0000001203037211 */ /* 0x000fe400078f18ff */
[----:B0-----:R-:W-:Y:S02]  /*01d0*/  ISETP.NE.AND P0, PT, R0, RZ, PT ;  /* 0x000000ff0000720c */ /* 0x001fe40003f05270 */
[--C-:B------:R-:W-:Y:S02]  /*01e0*/  SHF.R.S32.HI R4, RZ, 0x3, R3.reuse ;  /* 0x00000003ff047819 */ /* 0x100fe40000011403 */
[----:B------:R-:W-:Y:S02]  /*01f0*/  SHF.R.S32.HI R3, RZ, 0x1f, R3 ;  /* 0x0000001fff037819 */ /* 0x000fe40000011403 */
[----:B------:R-:W-:-:S07]  /*0200*/  SHF.R.S32.HI R5, RZ, 0x1f, R0 ;  /* 0x0000001fff057819 */ /* 0x000fce0000011400 */
[----:B-1----:R-:W-:Y:S05]  /*0210*/  @P0 BRA `(.L_x_2) ;  /* 0x0000000000700947 */ /* 0x002fea0003800000 */
[----:B------:R-:W0:Y:S01]  /*0220*/  S2UR UR8, SR_CgaCtaId ;  /* 0x00000000000879c3 */ /* 0x000e220000008800 */
[----:B------:R-:W-:Y:S01]  /*0230*/  UMOV UR4, 0x400 ;  /* 0x0000040000047882 */ /* 0x000fe20000000000 */
[----:B------:R-:W-:Y:S01]  /*0240*/  UMOV UR5, 0x1 ;  /* 0x0000000100057882 */ /* 0x000fe20000000000 */
[----:B------:R-:W-:Y:S01]  /*0250*/  UMOV UR6, 0x2 ;  /* 0x0000000200067882 */ /* 0x000fe20000000000 */
[----:B------:R-:W-:Y:S01]  /*0260*/  ELECT P0, URZ, PT ;  /* 0x00000000003f782f */ /* 0x000fe20003800000 */
[----:B------:R-:W-:-:S04]  /*0270*/  UIADD3 UR6, -UR6, 0x100000, URZ ;  /* 0x0010000006067890 */ /* 0x000fc8000fffe13f */
[----:B------:R-:W-:Y:S02]  /*0280*/  USHF.L.U32 UR7, UR6, 0xb, URZ ;  /* 0x0000000b06077899 */ /* 0x000fe4000800063f */
[----:B------:R-:W-:Y:S02]  /*0290*/  USHF.L.U32 UR6, UR6, 0x1, URZ ;  /* 0x0000000106067899 */ /* 0x000fe4000800063f */
[----:B0-----:R-:W-:Y:S02]  /*02a0*/  ULEA UR8, UR8, UR4, 0x18 ;  /* 0x0000000408087291 */ /* 0x001fe4000f8ec03f */
[----:B------:R-:W-:-:S04]  /*02b0*/  UIADD3 UR4, -UR5, 0x100000, URZ ;  /* 0x0010000005047890 */ /* 0x000fc8000fffe13f */
[----:B------:R-:W-:Y:S02]  /*02c0*/  USHF.L.U32 UR5, UR4, 0xb, URZ ;  /* 0x0000000b04057899 */ /* 0x000fe4000800063f */
[----:B------:R-:W-:Y:S01]  /*02d0*/  USHF.L.U32 UR4, UR4, 0x1, URZ ;  /* 0x0000000104047899 */ /* 0x000fe2000800063f */
[----:B------:R-:W0:Y:S11]  /*02e0*/  FENCE.VIEW.ASYNC.S ;  /* 0x00000000000073c6 */ /* 0x000e360000000000 */
[----:B0-----:R0:W1:Y:S01]  /*02f0*/  SYNCS.EXCH.64 URZ, [UR8+0x38000], UR4 ;  /* 0x03800004083f75b2 */ /* 0x0010620008000100 */
[----:B------:R0:W2:Y:S01]  /*0300*/  SYNCS.EXCH.64 URZ, [UR8+0x38038], UR6 ;  /* 0x03803806083f75b2 */ /* 0x0000a20008000100 */
[----:B------:R0:W3:Y:S01]  /*0310*/  SYNCS.EXCH.64 URZ, [UR8+0x38008], UR4 ;  /* 0x03800804083f75b2 */ /* 0x0000e20008000100 */
[----:B------:R0:W4:Y:S01]  /*0320*/  SYNCS.EXCH.64 URZ, [UR8+0x38040], UR6 ;  /* 0x03804006083f75b2 */ /* 0x0001220008000100 */
[----:B------:R0:W0:Y:S01]  /*0330*/  SYNCS.EXCH.64 URZ, [UR8+0x38010], UR4 ;  /* 0x03801004083f75b2 */ /* 0x0000220008000100 */
        /* <DEDUP_REMOVED lines=9> */
[----:B------:R-:W-:Y:S01]  /*03d0*/  NOP ;  /* 0x0000000000007918 */ /* 0x000fe20000000000 */
.L_x_2:
[----:B0-----:R-:W-:Y:S01]  /*03e0*/  ULDC UR4, c[0x0][0x150] ;  /* 0x0000540000047ab9 */ /* 0x001fe20000000800 */
[----:B------:R-:W-:Y:S01]  /*03f0*/  LEA.HI R3, R3, R4, RZ, 0x2 ;  /* 0x0000000403037211 */ /* 0x000fe200078f10ff */
[----:B------:R-:W-:Y:S01]  /*0400*/  FMUL R6, R6, UR4 ;  /* 0x0000000406067c20 */ /* 0x000fe20008400000 */
[----:B------:R-:W-:Y:S01]  /*0410*/  LEA.HI R5, R5, R0, RZ, 0x2 ;  /* 0x0000000005057211 */ /* 0x000fe200078f10ff */
[----:B------:R-:W-:Y:S01]  /*0420*/  ULDC UR4, c[0x0][0x154] ;  /* 0x0000550000047ab9 */ /* 0x000fe20000000800 */
[----:B------:R-:W-:Y:S01]  /*0430*/  LOP3.LUT R3, R3, 0xfffffffc, RZ, 0xc0, !PT ;  /* 0xfffffffc03037812 */ /* 0x000fe200078ec0ff */
[----:B------:R-:W0:Y:S01]  /*0440*/  LDC R8, c[0x0][0x140] ;  /* 0x00005000ff087b82 */ /* 0x000e220000000800 */
[----:B------:R-:W-:Y:S01]  /*0450*/  LOP3.LUT R5, R5, 0x3ffffffc, RZ, 0xc0, !PT ;  /* 0x3ffffffc05057812 */ /* 0x000fe200078ec0ff */
[----:B------:R-:W5:Y:S01]  /*0460*/  F2I.U32.TRUNC.NTZ R6, R6 ;  /* 0x0000000600067305 */ /* 0x000f62000020f000 */
[----:B------:R-:W-:Y:S01]  /*0470*/  LOP3.LUT P0, RZ, R18, 0x7, RZ, 0xc0, !PT ;  /* 0x0000000712ff7812 */ /* 0x000fe2000780c0ff */
[----:B------:R-:W-:Y:S01]  /*0480*/  IMAD.IADD R3, R4, 0x1, -R3 ;  /* 0x0000000104037824 */ /* 0x000fe200078e0a03 */
[----:B------:R-:W-:Y:S01]  /*0490*/  ISETP.NE.AND P3, PT, R11, 0x1, PT ;  /* 0x000000010b00780c */ /* 0x000fe20003f65270 */
[----:B------:R-:W-:Y:S01]  /*04a0*/  IMAD.IADD R0, R0, 0x1, -R5 ;  /* 0x0000000100007824 */ /* 0x000fe200078e0a05 */
[----:B------:R-:W-:Y:S01]  /*04b0*/  I2FP.F32.U32 R5, R16 ;  /* 0x0000001000057245 */ /* 0x000fe20000201000 */
[----:B------:R-:W-:Y:S01]  /*04c0*/  NOP ;  /* 0x0000000000007918 */ /* 0x000fe20000000000 */
[----:B------:R-:W-:Y:S01]  /*04d0*/  NOP ;  /* 0x0000000000007918 */ /* 0x000fe20000000000 */
[----:B------:R-:W-:-:S02]  /*04e0*/  IMAD R4, R0, 0x4, R3 ;  /* 0x0000000400047824 */ /* 0x000fc400078e0203 */
[----:B------:R-:W-:Y:S01]  /*04f0*/  FMUL R7, R5, UR4 ;  /* 0x0000000405077c20 */ /* 0x000fe20008400000 */
[----:B------:R-:W-:Y:S02]  /*0500*/  ULDC UR4, c[0x0][0x144] ;  /* 0x0000510000047ab9 */ /* 0x000fe40000000800 */
[----:B------:R-:W-:Y:S01]  /*0510*/  LEA.HI R0, R4, R4, RZ, 0x1 ;  /* 0x0000000404007211 */ /* 0x000fe200078f08ff */
[----:B-----5:R-:W-:Y:S02]  /*0520*/  IMAD.MOV R5, RZ, RZ, -R6 ;  /* 0x000000ffff057224 */ /* 0x020fe400078e0a06 */
[----:B------:R-:W5:Y:S01]  /*0530*/  F2I.U32.TRUNC.NTZ R7, R7 ;  /* 0x0000000700077305 */ /* 0x000f62000020f000 */
[----:B------:R-:W-:Y:S01]  /*0540*/  LOP3.LUT R3, R0, 0xfffffffe, RZ, 0xc0, !PT ;  /* 0xfffffffe00037812 */ /* 0x000fe200078ec0ff */
[----:B------:R-:W-:Y:S02]  /*0550*/  IMAD.MOV.U32 R6, RZ, RZ, 0x1 ;  /* 0x00000001ff067424 */ /* 0x000fe400078e00ff */
[----:B------:R-:W-:Y:S01]  /*0560*/  IMAD R0, R5, UR4, R14 ;  /* 0x0000000405007c24 */ /* 0x000fe2000f8e020e */
[----:B------:R-:W-:Y:S01]  /*0570*/  ULDC UR4, c[0x0][0x148] ;  /* 0x0000520000047ab9 */ /* 0x000fe20000000800 */
[----:B------:R-:W-:Y:S01]  /*0580*/  IMAD.IADD R3, R4, 0x1, -R3 ;  /* 0x0000000104037824 */ /* 0x000fe200078e0a03 */
[----:B0-----:R-:W-:Y:S01]  /*0590*/  ISETP.EQ.U32.AND P1, PT, R8, 0x1, PT ;  /* 0x000000010800780c */ /* 0x001fe20003f22070 */
[----:B------:R-:W-:-:S03]  /*05a0*/  IMAD.SHL.U32 R5, R4, 0x4, RZ ;  /* 0x0000000404057824 */ /* 0x000fc600078e00ff */
[----:B------:R-:W-:Y:S02]  /*05b0*/  ISETP.NE.AND P4, PT, R3, R0, PT ;  /* 0x000000000300720c */ /* 0x000fe40003f85270 */
[----:B------:R-:W-:Y:S01]  /*05c0*/  SHF.R.S32.HI R3, RZ, 0x1f, R2 ;  /* 0x0000001fff037819 */ /* 0x000fe20000011402 */
[----:B-----5:R-:W-:-:S03]  /*05d0*/  IMAD.MOV R9, RZ, RZ, -R7 ;  /* 0x000000ffff097224 */ /* 0x020fc600078e0a07 */
[----:B------:R-:W-:Y:S02]  /*05e0*/  LEA.HI R0, R3, R2, RZ, 0x2 ;  /* 0x0000000203007211 */ /* 0x000fe400078f10ff */
[----:B------:R-:W-:Y:S01]  /*05f0*/  LOP3.LUT R3, R4, 0xc, R5, 0x78, !PT ;  /* 0x0000000c04037812 */ /* 0x000fe200078e7805 */
[----:B------:R-:W-:Y:S01]  /*0600*/  IMAD R7, R9, UR4, R16 ;  /* 0x0000000409077c24 */ /* 0x000fe2000f8e0210 */
[----:B------:R-:W-:Y:S02]  /*0610*/  LOP3.LUT R5, R0, 0xfffffffc, RZ, 0xc0, !PT ;  /* 0xfffffffc00057812 */ /* 0x000fe400078ec0ff */
[C---:B------:R-:W-:Y:S02]  /*0620*/  ISETP.LT.U32.AND P0, PT, R3.reuse, 0x2, !P0 ;  /* 0x000000020300780c */ /* 0x040fe40004701070 */
[----:B------:R-:W-:Y:S01]  /*0630*/  @P4 LEA.HI R0, R3, R3, RZ, 0x1 ;  /* 0x0000000303004211 */ /* 0x000fe200078f08ff */
[----:B------:R-:W-:-:S03]  /*0640*/  IMAD.IADD R10, R2, 0x1, -R5 ;  /* 0x00000001020a7824 */ /* 0x000fc600078e0a05 */
[----:B------:R-:W-:Y:S02]  /*0650*/  @P4 SHF.R.S32.HI R0, RZ, 0x1, R0 ;  /* 0x00000001ff004819 */ /* 0x000fe40000011400 */
[----:B------:R-:W-:Y:S02]  /*0660*/  LOP3.LUT P2, RZ, R11, R10, RZ, 0xfc, !PT ;  /* 0x0000000a0bff7212 */ /* 0x000fe4000784fcff */
[----:B------:R-:W-:Y:S02]  /*0670*/  @P4 ISETP.NE.AND P5, PT, R0, R7, PT ;  /* 0x000000070000420c */ /* 0x000fe40003fa5270 */
[----:B------:R-:W-:Y:S02]  /*0680*/  SEL R5, RZ, 0x1, P2 ;  /* 0x00000001ff057807 */ /* 0x000fe40001000000 */
[----:B------:R-:W-:Y:S02]  /*0690*/  SEL R7, RZ, 0x1, !P0 ;  /* 0x00000001ff077807 */ /* 0x000fe40004000000 */
[----:B------:R-:W-:-:S02]  /*06a0*/  @P4 SEL R6, RZ, 0x1, P5 ;  /* 0x00000001ff064807 */ /* 0x000fc40002800000 */
[----:B------:R-:W-:Y:S02]  /*06b0*/  SEL R5, R5, 0x2, P3 ;  /* 0x0000000205057807 */ /* 0x000fe40001800000 */
[----:B------:R-:W-:Y:S01]  /*06c0*/  LOP3.LUT R6, R6, R7, RZ, 0xc0, !PT ;  /* 0x0000000706067212 */ /* 0x000fe200078ec0ff */
[----:B------:R-:W-:Y:S06]  /*06d0*/  @!P1 BRA `(.L_x_3) ;  /* 0x0000000000089947 */ /* 0x000fec0003800000 */
[----:B-1234-:R-:W-:Y:S01]  /*06e0*/  UCGABAR_ARV ;  /* 0x00000000000079c7 */ /* 0x01efe20008000000 */
[----:B------:R-:W-:Y:S05]  /*06f0*/  BRA `(.L_x_4) ;  /* 0x0000000000047947 */ /* 0x000fea0003800000 */
.L_x_3:
[----:B-1234-:R-:W-:Y:S01]  /*0700*/  NOP ;  /* 0x0000000000007918 */ /* 0x01efe20000000000 */
.L_x_4:
[----:B------:R-:W-:Y:S01]  /*0710*/  ULDC.64 UR4, c[0x0][0x598] ;  /* 0x0001660000047ab9 */ /* 0x000fe20000000a00 */
[----:B------:R-:W-:Y:S01]  /*0720*/  ULDC.64 UR12, c[0x0][0x208] ;  /* 0x00008200000c7ab9 */ /* 0x000fe20000000a00 */
[----:B------:R-:W-:-:S04]  /*0730*/  ISETP.NE.U32.AND P0, PT, RZ, UR4, PT ;  /* 0x00000004ff007c0c */ /* 0x000fc8000bf05070 */
[----:B------:R-:W-:-:S13]  /*0740*/  ISETP.NE.AND.EX P0, PT, RZ, UR5, PT, P0 ;  /* 0x00000005ff007c0c */ /* 0x000fda000bf05300 */
[----:B------:R-:W-:Y:S05]  /*0750*/  @!P0 BRA `(.L_x_5) ;  /* 0x00000000001c8947 */ /* 0x000fea0003800000 */
[----:B------:R-:W0:Y:S02]  /*0760*/  LDC.64 R8, c[0x0][0x598] ;  /* 0x00016600ff087b82 */ /* 0x000e240000000a00 */
[----:B0-----:R-:W2:Y:S02]  /*0770*/  LDG.E.64 R8, desc[UR12][R8.64] ;  /* 0x0000000c08087981 */ /* 0x001ea4000c1e1b00 */
[----:B--2---:R-:W-:-:S04]  /*0780*/  ISETP.NE.U32.AND P0, PT, R8, RZ, PT ;  /* 0x000000ff0800720c */ /* 0x004fc80003f05070 */
[----:B------:R-:W-:-:S13]  /*0790*/  ISETP.NE.AND.EX P0, PT, R9, RZ, PT, P0 ;  /* 0x000000ff0900720c */ /* 0x000fda0003f05300 */
[----:B------:R-:W-:Y:S05]  /*07a0*/  @!P0 BRA `(.L_x_5) ;  /* 0x0000000000088947 */ /* 0x000fea0003800000 */
[----:B------:R0:W5:Y:S01]  /*07b0*/  LD.E R0, desc[UR12][R8.64] ;  /* 0x0000000c08007980 */ /* 0x000162000c101900 */
[----:B------:R-:W-:Y:S05]  /*07c0*/  BRA `(.L_x_6) ;  /* 0x0000000000207947 */ /* 0x000fea0003800000 */
.L_x_5:
[----:B------:R-:W-:Y:S02]  /*07d0*/  ULDC.64 UR4, c[0x0][0x588] ;  /* 0x0001620000047ab9 */ /* 0x000fe40000000a00 */
[----:B------:R-:W-:-:S04]  /*07e0*/  ISETP.NE.U32.AND P0, PT, RZ, UR4, PT ;  /* 0x00000004ff007c0c */ /* 0x000fc8000bf05070 */
[----:B------:R-:W-:-:S13]  /*07f0*/  ISETP.NE.AND.EX P0, PT, RZ, UR5, PT, P0 ;  /* 0x00000005ff007c0c */ /* 0x000fda000bf05300 */
[----:B------:R-:W-:Y:S05]  /*0800*/  @!P0 BRA `(.L_x_7) ;  /* 0x00000000000c8947 */ /* 0x000fea0003800000 */
[----:B------:R-:W0:Y:S02]  /*0810*/  LDC.64 R8, c[0x0][0x588] ;  /* 0x00016200ff087b82 */ /* 0x000e240000000a00 */
[----:B0-----:R1:W5:Y:S01]  /*0820*/  LDG.E R0, desc[UR12][R8.64] ;  /* 0x0000000c08007981 */ /* 0x001362000c1e1900 */
[----:B------:R-:W-:Y:S05]  /*0830*/  BRA `(.L_x_6) ;  /* 0x0000000000047947 */ /* 0x000fea0003800000 */
.L_x_7:
[----:B------:R-:W2:Y:S02]  /*0840*/  LDC R0, c[0x0][0x580] ;  /* 0x00016000ff007b82 */ /* 0x000ea40000000800 */
.L_x_6:
[----:B------:R-:W-:Y:S02]  /*0850*/  ULDC.64 UR4, c[0x0][0x5a0] ;  /* 0x0001680000047ab9 */ /* 0x000fe40000000a00 */
[----:B------:R-:W-:-:S04]  /*0860*/  ISETP.NE.U32.AND P0, PT, RZ, UR4, PT ;  /* 0x00000004ff007c0c */ /* 0x000fc8000bf05070 */
[----:B------:R-:W-:-:S13]  /*0870*/  ISETP.NE.AND.EX P0, PT, RZ, UR5, PT, P0 ;  /* 0x00000005ff007c0c */ /* 0x000fda000bf05300 */
[----:B------:R-:W-:Y:S05]  /*0880*/  @!P0 BRA `(.L_x_8) ;  /* 0x00000000001c8947 */ /* 0x000fea0003800000 */
[----:B01----:R-:W0:Y:S02]  /*0890*/  LDC.64 R8, c[0x0][0x5a0] ;  /* 0x00016800ff087b82 */ /* 0x003e240000000a00 */
[----:B0-----:R-:W3:Y:S02]  /*08a0*/  LDG.E.64 R8, desc[UR12][R8.64] ;  /* 0x0000000c08087981 */ /* 0x001ee4000c1e1b00 */
[----:B---3--:R-:W-:-:S04]  /*08b0*/  ISETP.NE.U32.AND P0, PT, R8, RZ, PT ;  /* 0x000000ff0800720c */ /* 0x008fc80003f05070 */
[----:B------:R-:W-:-:S13]  /*08c0*/  ISETP.NE.AND.EX P0, PT, R9, RZ, PT, P0 ;  /* 0x000000ff0900720c */ /* 0x000fda0003f05300 */
[----:B------:R-:W-:Y:S05]  /*08d0*/  @!P0 BRA `(.L_x_8) ;  /* 0x0000000000088947 */ /* 0x000fea0003800000 */
[----:B------:R0:W5:Y:S01]  /*08e0*/  LD.E R2, desc[UR12][R8.64] ;  /* 0x0000000c08027980 */ /* 0x000162000c101900 */
[----:B------:R-:W-:Y:S05]  /*08f0*/  BRA `(.L_x_9) ;  /* 0x0000000000207947 */ /* 0x000fea0003800000 */
.L_x_8:
[----:B------:R-:W-:Y:S02]  /*0900*/  ULDC.64 UR4, c[0x0][0x590] ;  /* 0x0001640000047ab9 */ /* 0x000fe40000000a00 */
[----:B------:R-:W-:-:S04]  /*0910*/  ISETP.NE.U32.AND P0, PT, RZ, UR4, PT ;  /* 0x00000004ff007c0c */ /* 0x000fc8000bf05070 */
[----:B------:R-:W-:-:S13]  /*0920*/  ISETP.NE.AND.EX P0, PT, RZ, UR5, PT, P0 ;  /* 0x00000005ff007c0c */ /* 0x000fda000bf05300 */
[----:B------:R-:W-:Y:S05]  /*0930*/  @!P0 BRA `(.L_x_10) ;  /* 0x00000000000c8947 */ /* 0x000fea0003800000 */
[----:B01----:R-:W0:Y:S02]  /*0940*/  LDC.64 R8, c[0x0][0x590] ;  /* 0x00016400ff087b82 */ /* 0x003e240000000a00 */
[----:B0-----:R1:W5:Y:S01]  /*0950*/  LDG.E R2, desc[UR12][R8.64] ;  /* 0x0000000c08027981 */ /* 0x001362000c1e1900 */
[----:B------:R-:W-:Y:S05]  /*0960*/  BRA `(.L_x_9) ;  /* 0x0000000000047947 */ /* 0x000fea0003800000 */
.L_x_10:
[----:B------:R-:W3:Y:S02]  /*0970*/  LDC R2, c[0x0][0x584] ;  /* 0x00016100ff027b82 */ /* 0x000ee40000000800 */
.L_x_9:
[----:B------:R-:W4:Y:S01]  /*0980*/  LDC R4, c[0x0][0x4c0] ;  /* 0x00013000ff047b82 */ /* 0x000f220000000800 */
[----:B------:R-:W-:-:S07]  /*0990*/  IABS R20, R16 ;  /* 0x0000001000147213 */ /* 0x000fce0000000000 */
[----:B------:R-:W2:Y:S01]  /*09a0*/  LDC R23, c[0x0][0x4c4] ;  /* 0x00013100ff177b82 */ /* 0x000ea20000000800 */
[----:B----4-:R-:W-:-:S05]  /*09b0*/  VIADD R4, R4, 0x7f ;  /* 0x0000007f04047836 */ /* 0x010fca0000000000 */
[----:B------:R-:W-:Y:S02]  /*09c0*/  SHF.R.S32.HI R7, RZ, 0x1f, R4 ;  /* 0x0000001fff077819 */ /* 0x000fe40000011404 */
[----:B--2---:R-:W-:Y:S02]  /*09d0*/  IABS R19, R23 ;  /* 0x0000001700137213 */ /* 0x004fe40000000000 */
[----:B------:R-:W-:-:S04]  /*09e0*/  LEA.HI R7, R7, R4, RZ, 0x7 ;  /* 0x0000000407077211 */ /* 0x000fc800078f38ff */
[----:B------:R-:W-:-:S04]  /*09f0*/  SHF.R.S32.HI R7, RZ, 0x7, R7 ;  /* 0x00000007ff077819 */ /* 0x000fc80000011407 */
[-C--:B------:R-:W-:Y:S02]  /*0a00*/  IABS R15, R7.reuse ;  /* 0x00000007000f7213 */ /* 0x080fe40000000000 */
[----:B------:R-:W-:Y:S02]  /*0a10*/  IABS R21, R7 ;  /* 0x0000000700157213 */ /* 0x000fe40000000000 */
[----:B------:R-:W2:Y:S08]  /*0a20*/  I2F.RP R4, R15 ;  /* 0x0000000f00047306 */ /* 0x000eb00000209400 */
[----:B--2---:R-:W0:Y:S02]  /*0a30*/  MUFU.RCP R4, R4 ;  /* 0x0000000400047308 */ /* 0x004e240000001000 */
[----:B01----:R-:W-:-:S06]  /*0a40*/  VIADD R8, R4, 0xffffffe ;  /* 0x0ffffffe04087836 */ /* 0x003fcc0000000000 */
[----:B------:R0:W1:Y:S02]  /*0a50*/  F2I.FTZ.U32.TRUNC.NTZ R9, R8 ;  /* 0x0000000800097305 */ /* 0x000064000021f000 */
[----:B0-----:R-:W-:Y:S02]  /*0a60*/  IMAD.MOV.U32 R8, RZ, RZ, RZ ;  /* 0x000000ffff087224 */ /* 0x001fe400078e00ff */
[----:B-1----:R-:W-:-:S04]  /*0a70*/  IMAD.MOV R12, RZ, RZ, -R9 ;  /* 0x000000ffff0c7224 */ /* 0x002fc800078e0a09 */
[----:B------:R-:W-:Y:S02]  /*0a80*/  IMAD R17, R12, R15, RZ ;  /* 0x0000000f0c117224 */ /* 0x000fe400078e02ff */
[----:B------:R-:W0:Y:S02]  /*0a90*/  I2F.RP R12, R19 ;  /* 0x00000013000c7306 */ /* 0x000e240000209400 */
[----:B------:R-:W-:-:S04]  /*0aa0*/  IMAD.HI.U32 R9, R9, R17, R8 ;  /* 0x0000001109097227 */ /* 0x000fc800078e0008 */
[----:B------:R-:W-:Y:S02]  /*0ab0*/  IMAD.MOV.U32 R8, RZ, RZ, R20 ;  /* 0x000000ffff087224 */ /* 0x000fe400078e0014 */
[----:B------:R-:W-:Y:S02]  /*0ac0*/  IMAD.MOV R17, RZ, RZ, -R21 ;  /* 0x000000ffff117224 */ /* 0x000fe400078e0a15 */
[----:B------:R-:W-:-:S04]  /*0ad0*/  IMAD.HI.U32 R4, R9, R8, RZ ;  /* 0x0000000809047227 */ /* 0x000fc800078e00ff */
[----:B------:R-:W-:Y:S01]  /*0ae0*/  IMAD R8, R4, R17, R8 ;  /* 0x0000001104087224 */ /* 0x000fe200078e0208 */
[----:B0-----:R-:W0:Y:S04]  /*0af0*/  MUFU.RCP R12, R12 ;  /* 0x0000000c000c7308 */ /* 0x001e280000001000 */
[----:B------:R-:W-:-:S13]  /*0b00*/  ISETP.GT.U32.AND P2, PT, R15, R8, PT ;  /* 0x000000080f00720c */ /* 0x000fda0003f44070 */
[----:B------:R-:W-:Y:S02]  /*0b10*/  @!P2 IMAD.IADD R8, R8, 0x1, -R15 ;  /* 0x000000010808a824 */ /* 0x000fe400078e0a0f */
[----:B0-----:R-:W-:Y:S02]  /*0b20*/  VIADD R9, R12, 0xffffffe ;  /* 0x0ffffffe0c097836 */ /* 0x001fe40000000000 */
[----:B------:R-:W-:Y:S01]  /*0b30*/  @!P2 VIADD R4, R4, 0x1 ;  /* 0x000000010404a836 */ /* 0x000fe20000000000 */
[----:B------:R-:W-:Y:S02]  /*0b40*/  ISETP.GE.U32.AND P0, PT, R8, R15, PT ;  /* 0x0000000f0800720c */ /* 0x000fe40003f06070 */
[----:B------:R-:W-:Y:S01]  /*0b50*/  LOP3.LUT R8, R16, R7, RZ, 0x3c, !PT ;  /* 0x0000000710087212 */ /* 0x000fe200078e3cff */
[----:B------:R-:W0:Y:S01]  /*0b60*/  F2I.FTZ.U32.TRUNC.NTZ R9, R9 ;  /* 0x0000000900097305 */ /* 0x000e22000021f000 */
[----:B------:R-:W-:Y:S02]  /*0b70*/  ISETP.NE.AND P2, PT, R7, RZ, PT ;  /* 0x000000ff0700720c */ /* 0x000fe40003f45270 */
[----:B------:R-:W-:Y:S01]  /*0b80*/  ISETP.GE.AND P3, PT, R8, RZ, PT ;  /* 0x000000ff0800720c */ /* 0x000fe20003f66270 */
[----:B------:R-:W-:-:S06]  /*0b90*/  IMAD.MOV.U32 R8, RZ, RZ, RZ ;  /* 0x000000ffff087224 */ /* 0x000fcc00078e00ff */
[----:B------:R-:W-:-:S04]  /*0ba0*/  @P0 VIADD R4, R4, 0x1 ;  /* 0x0000000104040836 */ /* 0x000fc80000000000 */
[----:B------:R-:W-:Y:S02]  /*0bb0*/  IMAD.MOV.U32 R20, RZ, RZ, R4 ;  /* 0x000000ffff147224 */ /* 0x000fe400078e0004 */
[----:B0-----:R-:W-:Y:S02]  /*0bc0*/  IMAD.MOV R4, RZ, RZ, -R9 ;  /* 0x000000ffff047224 */ /* 0x001fe400078e0a09 */
[----:B------:R-:W-:Y:S01]  /*0bd0*/  @!P3 IMAD.MOV R20, RZ, RZ, -R20 ;  /* 0x000000ffff14b224 */ /* 0x000fe200078e0a14 */
[----:B------:R-:W-:Y:S01]  /*0be0*/  @!P2 LOP3.LUT R20, RZ, R7, RZ, 0x33, !PT ;  /* 0x00000007ff14a212 */ /* 0x000fe200078e33ff */
[----:B------:R-:W-:-:S03]  /*0bf0*/  IMAD R15, R4, R19, RZ ;  /* 0x00000013040f7224 */ /* 0x000fc600078e02ff */
[----:B------:R-:W-:Y:S01]  /*0c00*/  IABS R4, R20 ;  /* 0x0000001400047213 */ /* 0x000fe20000000000 */
[----:B------:R-:W-:-:S04]  /*0c10*/  IMAD.HI.U32 R8, R9, R15, R8 ;  /* 0x0000000f09087227 */ /* 0x000fc800078e0008 */
[----:B------:R-:W-:-:S04]  /*0c20*/  IMAD.MOV.U32 R9, RZ, RZ, R4 ;  /* 0x000000ffff097224 */ /* 0x000fc800078e0004 */
[----:B------:R-:W-:-:S04]  /*0c30*/  IMAD.HI.U32 R4, R8, R9, RZ ;  /* 0x0000000908047227 */ /* 0x000fc800078e00ff */
[----:B------:R-:W-:-:S04]  /*0c40*/  IMAD.MOV R8, RZ, RZ, -R4 ;  /* 0x000000ffff087224 */ /* 0x000fc800078e0a04 */
[----:B------:R-:W-:-:S05]  /*0c50*/  IMAD R8, R19, R8, R9 ;  /* 0x0000000813087224 */ /* 0x000fca00078e0209 */
[----:B------:R-:W-:-:S13]  /*0c60*/  ISETP.GT.U32.AND P2, PT, R19, R8, PT ;  /* 0x000000081300720c */ /* 0x000fda0003f44070 */
[----:B------:R-:W-:Y:S02]  /*0c70*/  @!P2 IMAD.IADD R8, R8, 0x1, -R19 ;  /* 0x000000010808a824 */ /* 0x000fe400078e0a13 */
[----:B------:R-:W-:Y:S01]  /*0c80*/  @!P2 VIADD R4, R4, 0x1 ;  /* 0x000000010404a836 */ /* 0x000fe20000000000 */
[----:B------:R-:W-:Y:S02]  /*0c90*/  ISETP.NE.AND P2, PT, R23, RZ, PT ;  /* 0x000000ff1700720c */ /* 0x000fe40003f45270 */
[----:B------:R-:W-:Y:S02]  /*0ca0*/  ISETP.GE.U32.AND P0, PT, R8, R19, PT ;  /* 0x000000130800720c */ /* 0x000fe40003f06070 */
[----:B------:R-:W-:-:S04]  /*0cb0*/  LOP3.LUT R8, R20, R23, RZ, 0x3c, !PT ;  /* 0x0000001714087212 */ /* 0x000fc800078e3cff */
[----:B------:R-:W-:Y:S01]  /*0cc0*/  ISETP.GE.AND P3, PT, R8, RZ, PT ;  /* 0x000000ff0800720c */ /* 0x000fe20003f66270 */
[----:B------:R-:W-:-:S04]  /*0cd0*/  IMAD.MOV R8, RZ, RZ, -R20 ;  /* 0x000000ffff087224 */ /* 0x000fc800078e0a14 */
[----:B------:R-:W-:Y:S02]  /*0ce0*/  IMAD R7, R7, R8, R16 ;  /* 0x0000000807077224 */ /* 0x000fe400078e0210 */
[----:B------:R-:W-:-:S06]  /*0cf0*/  @P0 VIADD R4, R4, 0x1 ;  /* 0x0000000104040836 */ /* 0x000fcc0000000000 */
[----:B------:R-:W-:Y:S01]  /*0d00*/  @!P3 IMAD.MOV R4, RZ, RZ, -R4 ;  /* 0x000000ffff04b224 */ /* 0x000fe200078e0a04 */
[----:B------:R-:W-:-:S05]  /*0d10*/  @!P2 LOP3.LUT R4, RZ, R23, RZ, 0x33, !PT ;  /* 0x00000017ff04a212 */ /* 0x000fca00078e33ff */
[----:B------:R-:W-:-:S04]  /*0d20*/  IMAD.MOV R12, RZ, RZ, -R4 ;  /* 0x000000ffff0c7224 */ /* 0x000fc800078e0a04 */
[----:B------:R-:W-:Y:S01]  /*0d30*/  IMAD R23, R23, R12, R20 ;  /* 0x0000000c17177224 */ /* 0x000fe200078e0214 */
[----:B------:R-:W-:Y:S06]  /*0d40*/  @!P1 BRA `(.L_x_11) ;  /* 0x00000000000c9947 */ /* 0x000fec0003800000 */
[----:B------:R-:W-:Y:S01]  /*0d50*/  UCGABAR_WAIT ;  /* 0x0000000000007dc7 */ /* 0x000fe20008000000 */
[----:B------:R-:W-:Y:S01]  /*0d60*/  CCTL.IVALL ;  /* 0x00000000ff00798f */ /* 0x000fe20002000000 */
[----:B------:R-:W-:Y:S05]  /*0d70*/  BRA `(.L_x_12) ;  /* 0x0000000000047947 */ /* 0x000fea0003800000 */
.L_x_11:
[----:B------:R-:W-:Y:S06]  /*0d80*/  BAR.SYNC.DEFER_BLOCKING 0x0 ;  /* 0x0000000000007b1d */ /* 0x000fec0000010000 */
.L_x_12:
[----:B------:R-:W0:Y:S01]  /*0d90*/  LDC R12, c[0x0][0x290] ;  /* 0x0000a400ff0c7b82 */ /* 0x000e220000000800 */
[----:B------:R-:W-:Y:S01]  /*0da0*/  ISETP.NE.AND P0, PT, R11, RZ, PT ;  /* 0x000000ff0b00720c */ /* 0x000fe20003f05270 */
[----:B0-----:R-:W-:-:S05]  /*0db0*/  VIADD R8, R12, 0x3f ;  /* 0x0000003f0c087836 */ /* 0x001fca0000000000 */
[----:B------:R-:W-:-:S04]  /*0dc0*/  SHF.R.S32.HI R9, RZ, 0x1f, R8 ;  /* 0x0000001fff097819 */ /* 0x000fc80000011408 */
[----:B------:R-:W-:-:S04]  /*0dd0*/  LEA.HI R8, R9, R8, RZ, 0x6 ;  /* 0x0000000809087211 */ /* 0x000fc800078f30ff */
[----:B------:R-:W-:Y:S01]  /*0de0*/  SHF.R.S32.HI R8, RZ, 0x6, R8 ;  /* 0x00000006ff087819 */ /* 0x000fe20000011408 */
[----:B------:R-:W-:Y:S06]  /*0df0*/  @!P0 BRA `(.L_x_13) ;  /* 0x000000a400408947 */ /* 0x000fec0003800000 */
[----:B------:R-:W-:-:S13]  /*0e00*/  ISETP.NE.AND P0, PT, R11, 0x1, PT ;  /* 0x000000010b00780c */ /* 0x000fda0003f05270 */
[----:B------:R-:W-:Y:S05]  /*0e10*/  @P0 EXIT ;  /* 0x000000000000094d */ /* 0x000fea0003800000 */
[----:B------:R-:W-:Y:S01]  /*0e20*/  ISETP.GE.AND P0, PT, R12, 0x1, PT ;  /* 0x000000010c00780c */ /* 0x000fe20003f06270 */
[----:B------:R-:W-:Y:S01]  /*0e30*/  UMOV UR4, URZ ;  /* 0x0000003f00047c82 */ /* 0x000fe20008000000 */
[----:B------:R-:W-:Y:S02]  /*0e40*/  CS2R R86, SRZ ;  /* 0x0000000000567805 */ /* 0x000fe4000001ff00 */
[----:B------:R-:W-:Y:S02]  /*0e50*/  CS2R R88, SRZ ;  /* 0x0000000000587805 */ /* 0x000fe4000001ff00 */
[----:B------:R-:W-:Y:S02]  /*0e60*/  CS2R R90, SRZ ;  /* 0x00000000005a7805 */ /* 0x000fe4000001ff00 */
[----:B------:R-:W-:Y:S02]  /*0e70*/  CS2R R92, SRZ ;  /* 0x00000000005c7805 */ /* 0x000fe4000001ff00 */
[----:B------:R-:W-:-:S02]  /*0e80*/  CS2R R94, SRZ ;  /* 0x00000000005e7805 */ /* 0x000fc4000001ff00 */
[----:B------:R-:W-:Y:S02]  /*0e90*/  CS2R R96, SRZ ;  /* 0x0000000000607805 */ /* 0x000fe4000001ff00 */
        /* <DEDUP_REMOVED lines=57> */
[----:B------:R-:W-:Y:S01]  /*1230*/  CS2R R84, SRZ ;  /* 0x0000000000547805 */ /* 0x000fe2000001ff00 */
[----:B------:R-:W-:Y:S06]  /*1240*/  @!P0 BRA `(.L_x_14) ;  /* 0x0000000000d48947 */ /* 0x000fec0003800000 */
[----:B------:R-:W-:-:S04]  /*1250*/  LOP3.LUT R9, R5, 0x1, RZ, 0xfc, !PT ;  /* 0x0000000105097812 */ /* 0x000fc800078efcff */
[----:B------:R-:W-:-:S13]  /*1260*/  ISETP.NE.AND P0, PT, R9, 0x3, PT ;  /* 0x000000030900780c */ /* 0x000fda0003f05270 */
[----:B------:R-:W-:Y:S05]  /*1270*/  @!P0 BRA `(.L_x_15) ;  /* 0x0000000000048947 */ /* 0x000fea0003800000 */
[----:B------:R-:W-:Y:S01]  /*1280*/  BPT.TRAP 0x1 ;  /* 0x000000040000795c */ /* 0x000fe20000300000 */
.L_x_15:
[----:B------:R-:W0:Y:S01]  /*1290*/  S2UR UR5, SR_CgaCtaId ;  /* 0x00000000000579c3 */ /* 0x000e220000008800 */
[----:B------:R-:W-:Y:S01]  /*12a0*/  SHF.L.U32 R9, RZ, 0x1f, RZ ;  /* 0x0000001fff097819 */ /* 0x000fe200000006ff */
[----:B------:R-:W-:Y:S02]  /*12b0*/  UMOV UR4, 0x400 ;  /* 0x0000040000047882 */ /* 0x000fe40000000000 */
[----:B0-----:R-:W-:-:S12]  /*12c0*/  ULEA UR6, UR5, UR4, 0x18 ;  /* 0x0000000405067291 */ /* 0x001fd8000f8ec03f */
.L_x_16:
[----:B0-----:R-:W-:-:S04]  /*12d0*/  IMAD.U32 R10, RZ, RZ, UR6 ;  /* 0x00000006ff0a7e24 */ /* 0x001fc8000f8e00ff */
[----:B------:R0:W1:Y:S03]  /*12e0*/  SYNCS.PHASECHK.TRANS64.TRYWAIT P0, [R10+URZ+0x38000], R9 ;  /* 0x038000090a0075a7 */ /* 0x000066000800017f */
[----:B-1----:R-:W-:Y:S05]  /*12f0*/  @!P0 NANOSLEEP.SYNCS 0x989680 ;  /* 0x009896800000895d */ /* 0x002fea0003900000 */
[----:B------:R-:W1:Y:S02]  /*1300*/  @!P0 SYNCS.PHASECHK.TRANS64 P0, [R10+URZ+0x38000], R9 ;  /* 0x038000090a0085a7 */ /* 0x000e64000800007f */
[----:B-1----:R-:W-:Y:S05]  /*1310*/  @!P0 BRA `(.L_x_16) ;  /* 0xfffffffc00ec8947 */ /* 0x002fea000383ffff */
[----:B------:R-:W-:Y:S01]  /*1320*/  UIADD3 UR4, UR6, 0x1c000, URZ ;  /* 0x0001c00006047890 */ /* 0x000fe2000fffe03f */
[----:B------:R-:W-:Y:S01]  /*1330*/  WARPGROUP.ARRIVE ;  /* 0x00000000000079c5 */ /* 0x000fe20000000000 */
[----:B------:R-:W-:Y:S02]  /*1340*/  UMOV UR7, 0x40000040 ;  /* 0x4000004000077882 */ /* 0x000fe40000000000 */
[----:B------:R-:W-:Y:S02]  /*1350*/  USHF.R.U32.HI UR5, URZ, 0x4, UR4 ;  /* 0x000000043f057899 */ /* 0x000fe40008011604 */
[----:B------:R-:W-:Y:S02]  /*1360*/  USHF.R.U32.HI UR4, URZ, 0x4, UR6 ;  /* 0x000000043f047899 */ /* 0x000fe40008011606 */
[----:B------:R-:W-:Y:S02]  /*1370*/  ULOP3.LUT UR5, UR5, 0x3fff, URZ, 0xc0, !UPT ;  /* 0x00003fff05057892 */ /* 0x000fe4000f8ec03f */
[----:B------:R-:W-:-:S02]  /*1380*/  ULOP3.LUT UR8, UR4, 0x3fff, URZ, 0xc0, !UPT ;  /* 0x00003fff04087892 */ /* 0x000fc4000f8ec03f */
[----:B------:R-:W-:-:S03]  /*1390*/  ULOP3.LUT UR9, UR5, 0x2000000, URZ, 0xfc, !UPT ;  /* 0x0200000005097892 */ /* 0x000fc6000f8efc3f */
[----:B------:R-:W-:Y:S02]  /*13a0*/  UMOV UR5, 0x40000040 ;  /* 0x4000004000057882 */ /* 0x000fe40000000000 */
[----:B------:R-:W-:Y:S02]  /*13b0*/  UMOV UR4, UR8 ;  /* 0x0000000800047c82 */ /* 0x000fe40008000000 */
[----:B------:R-:W-:Y:S02]  /*13c0*/  UMOV UR6, UR9 ;  /* 0x0000000900067c82 */ /* 0x000fe40008000000 */
[----:B------:R-:W-:Y:S01]  /*13d0*/  HGMMA.64x128x16.F32.BF16 R88, gdesc[UR4].tnspA.tnspB, RZ, !UPT ;  /* 0x61e00000045879f0 */ /* 0x000fe2000c7018ff */
[----:B------:R-:W-:Y:S01]  /*13e0*/  UIADD3 UR4, UR8, 0x200, URZ ;  /* 0x0000020008047890 */ /* 0x000fe2000fffe03f */
[----:B------:R-:W-:-:S10]  /*13f0*/  UMOV UR5, 0x40000040 ;  /* 0x4000004000057882 */ /* 0x000fd40000000000 */
[----:B------:R-:W-:Y:S01]  /*1400*/  HGMMA.64x128x16.F32.BF16 R24, gdesc[UR4].tnspA.tnspB, RZ, !UPT ;  /* 0x61e00000041879f0 */ /* 0x000fe2000c7018ff */
[----:B------:R-:W-:Y:S02]  /*1410*/  UIADD3 UR4, UR8, 0x80, URZ ;  /* 0x0000008008047890 */ /* 0x000fe4000fffe03f */
[----:B------:R-:W-:Y:S01]  /*1420*/  UIADD3 UR6, UR9, 0x80, URZ ;  /* 0x0000008009067890 */ /* 0x000fe2000fffe03f */
[----:B------:R-:W-:Y:S01]  /*1430*/  UMOV UR5, 0x40000040 ;  /* 0x4000004000057882 */ /* 0x000fe20000000000 */
[----:B------:R-:W-:-:S07]  /*1440*/  UMOV UR7, 0x40000040 ;  /* 0x4000004000077882 */ /* 0x000fce0000000000 */
[----:B------:R-:W-:Y:S01]  /*1450*/  HGMMA.64x128x16.F32.BF16 R88, gdesc[UR4].tnspA.tnspB, R88 ;  /* 0x61e00000045879f0 */ /* 0x000fe20008701858 */
[----:B------:R-:W-:Y:S01]  /*1460*/  UIADD3 UR4, UR8, 0x280, URZ ;  /* 0x0000028008047890 */ /* 0x000fe2000fffe03f */
[----:B------:R-:W-:-:S10]  /*1470*/  UMOV UR5, 0x40000040 ;  /* 0x4000004000057882 */ /* 0x000fd40000000000 */
[----:B------:R-:W-:Y:S01]  /*1480*/  HGMMA.64x128x16.F32.BF16 R24, gdesc[UR4].tnspA.tnspB, R24 ;  /* 0x61e00000041879f0 */ /* 0x000fe20008701818 */
        /* <DEDUP_REMOVED lines=15> */
[----:B------:R-:W-:Y:S01]  /*1580*/  HGMMA.64x128x16.F32.BF16 R24, gdesc[UR4].tnspA.tnspB, R24, gsb0 ;  /* 0x61e00000041879f0 */ /* 0x000fe20008001818 */
[----:B------:R-:W-:-:S05]  /*1590*/  UMOV UR4, 0x1 ;  /* 0x0000000100047882 */ /* 0x000fca0000000000 */
.L_x_14:
[----:B0-----:R-:W-:-:S05]  /*15a0*/  VIMNMX R9, R8, 0x1, PT ;  /* 0x0000000108097848 */ /* 0x001fca0003fe0100 */
[----:B------:R-:W-:-:S05]  /*15b0*/  IMAD.IADD R11, R8, 0x1, -R9 ;  /* 0x00000001080b7824 */ /* 0x000fca00078e0a09 */
[----:B------:R-:W-:-:S13]  /*15c0*/  ISETP.GE.AND P0, PT, R11, 0x1, PT ;  /* 0x000000010b00780c */ /* 0x000fda0003f06270 */
[----:B------:R-:W-:Y:S05]  /*15d0*/  @!P0 BRA `(.L_x_17) ;  /* 0x0000000400488947 */ /* 0x000fea0003800000 */
[----:B------:R-:W0:Y:S01]  /*15e0*/  S2UR UR6, SR_CgaCtaId ;  /* 0x00000000000679c3 */ /* 0x000e220000008800 */
[----:B------:R-:W-:Y:S01]  /*15f0*/  UMOV UR5, 0x400 ;  /* 0x0000040000057882 */ /* 0x000fe20000000000 */
[----:B------:R-:W-:Y:S01]  /*1600*/  LOP3.LUT R14, R5, 0x1, RZ, 0xfc, !PT ;  /* 0x00000001050e7812 */ /* 0x000fe200078efcff */
[----:B------:R-:W-:Y:S01]  /*1610*/  IMAD.MOV.U32 R12, RZ, RZ, RZ ;  /* 0x000000ffff0c7224 */ /* 0x000fe200078e00ff */
[----:B------:R-:W-:Y:S01]  /*1620*/  UISETP.NE.U32.AND UP0, UPT, UR4, URZ, UPT ;  /* 0x0000003f0400728c */ /* 0x000fe2000bf05070 */
[----:B------:R-:W-:Y:S02]  /*1630*/  IMAD.MOV.U32 R8, RZ, RZ, R11 ;  /* 0x000000ffff087224 */ /* 0x000fe400078e000b */
[----:B------:R-:W-:Y:S01]  /*1640*/  IMAD.MOV.U32 R9, RZ, RZ, RZ ;  /* 0x000000ffff097224 */ /* 0x000fe200078e00ff */
[----:B0-----:R-:W-:-:S04]  /*1650*/  ULEA UR7, UR6, UR5, 0x18 ;  /* 0x0000000506077291 */ /* 0x001fc8000f8ec03f */
[----:B------:R-:W-:-:S04]  /*1660*/  UIADD3 UR5, UR7, 0x1c000, URZ ;  /* 0x0001c00007057890 */ /* 0x000fc8000fffe03f */
[----:B------:R-:W-:Y:S02]  /*1670*/  USHF.R.U32.HI UR6, URZ, 0x4, UR5 ;  /* 0x000000043f067899 */ /* 0x000fe40008011605 */
[----:B------:R-:W-:Y:S02]  /*1680*/  USHF.R.U32.HI UR5, URZ, 0x4, UR7 ;  /* 0x000000043f057899 */ /* 0x000fe40008011607 */
[----:B------:R-:W-:Y:S02]  /*1690*/  ULOP3.LUT UR6, UR6, 0x3fff, URZ, 0xc0, !UPT ;  /* 0x00003fff06067892 */ /* 0x000fe4000f8ec03f */
[----:B------:R-:W-:Y:S02]  /*16a0*/  ULOP3.LUT UR14, UR5, 0x3fff, URZ, 0xc0, !UPT ;  /* 0x00003fff050e7892 */ /* 0x000fe4000f8ec03f */
[----:B------:R-:W-:-:S12]  /*16b0*/  ULOP3.LUT UR15, UR6, 0x2000000, URZ, 0xfc, !UPT ;  /* 0x02000000060f7892 */ /* 0x000fd8000f8efc3f */
.L_x_22:
[----:B------:R-:W-:-:S13]  /*16c0*/  ISETP.NE.AND P1, PT, R14, 0x3, PT ;  /* 0x000000030e00780c */ /* 0x000fda0003f25270 */
[----:B------:R-:W-:Y:S05]  /*16d0*/  @!P1 BRA `(.L_x_18) ;  /* 0x0000000000049947 */ /* 0x000fea0003800000 */
[----:B------:R-:W-:Y:S01]  /*16e0*/  BPT.TRAP 0x1 ;  /* 0x000000040000795c */ /* 0x000fe20000300000 */
.L_x_18:
[----:B------:R-:W-:Y:S01]  /*16f0*/  SHF.L.U32 R10, R12, 0x1f, RZ ;  /* 0x0000001f0c0a7819 */ /* 0x000fe200000006ff */
[----:B------:R-:W-:-:S12]  /*1700*/  ULEA UR5, UR4, UR7, 0x3 ;  /* 0x0000000704057291 */ /* 0x000fd8000f8e183f */
.L_x_19:
[----:B0-----:R-:W-:-:S04]  /*1710*/  IMAD.U32 R13, RZ, RZ, UR5 ;  /* 0x00000005ff0d7e24 */ /* 0x001fc8000f8e00ff */
[----:B------:R0:W1:Y:S03]  /*1720*/  SYNCS.PHASECHK.TRANS64.TRYWAIT P0, [R13+URZ+0x38000], R10 ;  /* 0x0380000a0d0075a7 */ /* 0x000066000800017f */
[----:B-1----:R-:W-:Y:S05]  /*1730*/  @!P0 NANOSLEEP.SYNCS 0x989680 ;  /* 0x009896800000895d */ /* 0x002fea0003900000 */
[----:B------:R-:W1:Y:S02]  /*1740*/  @!P0 SYNCS.PHASECHK.TRANS64 P0, [R13+URZ+0x38000], R10 ;  /* 0x0380000a0d0085a7 */ /* 0x000e64000800007f */
[----:B-1----:R-:W-:Y:S05]  /*1750*/  @!P0 BRA `(.L_x_19) ;  /* 0xfffffffc00ec8947 */ /* 0x002fea000383ffff */
[----:B------:R-:W-:Y:S01]  /*1760*/  ULEA UR5, UR4, UR14, 0xa ;  /* 0x0000000e04057291 */ /* 0x000fe2000f8e503f */
[----:B------:R-:W-:Y:S01]  /*1770*/  WARPGROUP.ARRIVE ;  /* 0x00000000000079c5 */ /* 0x000fe20000000000 */
[----:B------:R-:W-:Y:S01]  /*1780*/  ULEA UR6, UR4, UR15, 0xa ;  /* 0x0000000f04067291 */ /* 0x000fe2000f8e503f */
[----:B------:R-:W-:Y:S01]  /*1790*/  UMOV UR9, 0x40000040 ;  /* 0x4000004000097882 */ /* 0x000fe20000000000 */
[----:B------:R-:W-:-:S03]  /*17a0*/  UMOV UR11, 0x40000040 ;  /* 0x40000040000b7882 */ /* 0x000fc60000000000 */
[----:B------:R-:W-:Y:S02]  /*17b0*/  UMOV UR8, UR5 ;  /* 0x0000000500087c82 */ /* 0x000fe40008000000 */
[----:B------:R-:W-:Y:S02]  /*17c0*/  UMOV UR10, UR6 ;  /* 0x00000006000a7c82 */ /* 0x000fe40008000000 */
[----:B------:R-:W-:Y:S01]  /*17d0*/  HGMMA.64x128x16.F32.BF16 R88, gdesc[UR8].tnspA.tnspB, R88, UP0 ;  /* 0x61e00000085879f0 */ /* 0x000fe2000bf01858 */
[----:B------:R-:W-:Y:S01]  /*17e0*/  UIADD3 UR8, UR5, 0x200, URZ ;  /* 0x0000020005087890 */ /* 0x000fe2000fffe03f */
[----:B------:R-:W-:-:S10]  /*17f0*/  UMOV UR9, 0x40000040 ;  /* 0x4000004000097882 */ /* 0x000fd40000000000 */
[----:B------:R-:W-:Y:S01]  /*1800*/  HGMMA.64x128x16.F32.BF16 R24, gdesc[UR8].tnspA.tnspB, R24, UP0 ;  /* 0x61e00000081879f0 */ /* 0x000fe2000bf01818 */
        /* <DEDUP_REMOVED lines=23> */
[----:B------:R-:W-:Y:S03]  /*1980*/  HGMMA.64x128x16.F32.BF16 R24, gdesc[UR8].tnspA.tnspB, R24, gsb0 ;  /* 0x61e00000081879f0 */ /* 0x000fe60008001818 */
[----:B------:R-:W-:Y:S02]  /*1990*/  WARPGROUP.DEPBAR.LE gsb0, 0x1 ;  /* 0x00008000000079c5 */ /* 0x000fe40000010100 */
[----:B------:R-:W-:Y:S05]  /*19a0*/  @!P1 BRA `(.L_x_20) ;  /* 0x0000000000049947 */ /* 0x000fea0003800000 */
[----:B------:R-:W-:Y:S01]  /*19b0*/  BPT.TRAP 0x1 ;  /* 0x000000040000795c */ /* 0x000fe20000300000 */
.L_x_20:
[----:B------:R-:W-:-:S13]  /*19c0*/  ISETP.NE.AND P0, PT, R6, RZ, PT ;  /* 0x000000ff0600720c */ /* 0x000fda0003f05270 */
[----:B0-----:R-:W-:-:S05]  /*19d0*/  @P0 LEA R10, R9, UR7, 0x3 ;  /* 0x00000007090a0c11 */ /* 0x001fca000f8e18ff */
[----:B------:R-:W-:-:S05]  /*19e0*/  @P0 VIADD R10, R10, 0x38038 ;  /* 0x000380380a0a0836 */ /* 0x000fca0000000000 */
[----:B------:R-:W-:-:S04]  /*19f0*/  @P0 PRMT R10, R3, 0x654, R10 ;  /* 0x00000654030a0816 */ /* 0x000fc8000000000a */
[----:B------:R0:W-:Y:S01]  /*1a00*/  @P0 SYNCS.ARRIVE.TRANS64.RED.A1T0 RZ, [R10+URZ], RZ ;  /* 0x000000ff0aff09a7 */ /* 0x0001e2000810043f */
[----:B------:R-:W-:-:S13]  /*1a10*/  ISETP.GT.U32.AND P0, PT, R5, 0x1, PT ;  /* 0x000000010500780c */ /* 0x000fda0003f04070 */
[----:B0-----:R-:W-:Y:S05]  /*1a20*/  @P0 BRA `(.L_x_21) ;  /* 0x0000000000040947 */ /* 0x001fea0003800000 */
[----:B------:R-:W-:Y:S01]  /*1a30*/  BPT.TRAP 0x1 ;  /* 0x000000040000795c */ /* 0x000fe20000300000 */
.L_x_21:
[----:B------:R-:W-:Y:S01]  /*1a40*/  UIADD3 UR4, UR4, 0x1, URZ ;  /* 0x0000000104047890 */ /* 0x000fe2000fffe03f */
[C---:B------:R-:W-:Y:S01]  /*1a50*/  ISETP.GT.AND P1, PT, R8.reuse, 0x1, PT ;  /* 0x000000010800780c */ /* 0x040fe20003f24270 */
[----:B------:R-:W-:Y:S02]  /*1a60*/  VIADD R9, R9, 0x1 ;  /* 0x0000000109097836 */ /* 0x000fe40000000000 */
[----:B------:R-:W-:Y:S01]  /*1a70*/  UISETP.NE.AND UP0, UPT, UR4, 0x7, UPT ;  /* 0x000000070400788c */ /* 0x000fe2000bf05270 */
[----:B------:R-:W-:Y:S02]  /*1a80*/  VIADD R8, R8, 0xffffffff ;  /* 0xffffffff08087836 */ /* 0x000fe40000000000 */
[C---:B------:R-:W-:Y:S01]  /*1a90*/  ISETP.NE.AND P0, PT, R9.reuse, 0x7, PT ;  /* 0x000000070900780c */ /* 0x040fe20003f05270 */
[----:B------:R-:W-:Y:S02]  /*1aa0*/  USEL UR5, URZ, 0x1, UP0 ;  /* 0x000000013f057887 */ /* 0x000fe40008000000 */
[----:B------:R-:W-:Y:S01]  /*1ab0*/  USEL UR4, UR4, URZ, UP0 ;  /* 0x0000003f04047287 */ /* 0x000fe20008000000 */
[----:B------:R-:W-:Y:S01]  /*1ac0*/  SEL R9, R9, RZ, P0 ;  /* 0x000000ff09097207 */ /* 0x000fe20000000000 */
[----:B------:R-:W-:-:S02]  /*1ad0*/  UPLOP3.LUT UP0, UPT, UPT, UPT, UPT, 0x80, 0x0 ;  /* 0x000000000000789c */ /* 0x000fc40003f0f070 */
[----:B------:R-:W-:Y:S01]  /*1ae0*/  LOP3.LUT R12, R12, UR5, RZ, 0x3c, !PT ;  /* 0x000000050c0c7c12 */ /* 0x000fe2000f8e3cff */
[----:B------:R-:W-:Y:S08]  /*1af0*/  @P1 BRA `(.L_x_22) ;  /* 0xfffffff800f01947 */ /* 0x000ff0000383ffff */
.L_x_17:
[----:B------:R-:W0:Y:S01]  /*1b00*/  LDC R8, c[0x0][0x290] ;  /* 0x0000a400ff087b82 */ /* 0x000e220000000800 */
[----:B------:R-:W-:Y:S02]  /*1b10*/  WARPGROUP.DEPBAR.LE gsb0, 0x0 ;  /* 0x00008000000079c5 */ /* 0x000fe40000010000 */
[----:B0-----:R-:W-:-:S13]  /*1b20*/  ISETP.GE.AND P0, PT, R8, 0x1, PT ;  /* 0x000000010800780c */ /* 0x001fda0003f06270 */
[----:B------:R-:W-:Y:S05]  /*1b30*/  @!P0 BRA `(.L_x_23) ;  /* 0x00000000005c8947 */ /* 0x000fea0003800000 */
[----:B------:R-:W-:-:S04]  /*1b40*/  LOP3.LUT R8, R5, 0x1, RZ, 0xfc, !PT ;  /* 0x0000000105087812 */ /* 0x000fc800078efcff */
[----:B------:R-:W-:-:S13]  /*1b50*/  ISETP.NE.AND P0, PT, R8, 0x3, PT ;  /* 0x000000030800780c */ /* 0x000fda0003f05270 */
[----:B------:R-:W-:Y:S05]  /*1b60*/  @!P0 BRA `(.L_x_24) ;  /* 0x0000000000048947 */ /* 0x000fea0003800000 */
[----:B------:R-:W-:Y:S01]  /*1b70*/  BPT.TRAP 0x1 ;  /* 0x000000040000795c */ /* 0x000fe20000300000 */
.L_x_24:
[----:B------:R-:W-:Y:S01]  /*1b80*/  ISETP.NE.AND P0, PT, R6, RZ, PT ;  /* 0x000000ff0600720c */ /* 0x000fe20003f05270 */
[----:B------:R-:W-:Y:S01]  /*1b90*/  BSSY B0, `(.L_x_25) ;  /* 0x000000f000007945 */ /* 0x000fe20003800000 */
[----:B------:R-:W-:-:S11]  /*1ba0*/  ISETP.GT.U32.AND P1, PT, R5, 0x1, PT ;  /* 0x000000010500780c */ /* 0x000fd60003f24070 */
[----:B------:R-:W-:Y:S05]  /*1bb0*/  @!P0 BRA `(.L_x_26) ;  /* 0x0000000000308947 */ /* 0x000fea0003800000 */
[----:B------:R-:W0:Y:S01]  /*1bc0*/  S2R R10, SR_CgaCtaId ;  /* 0x00000000000a7919 */ /* 0x000e220000008800 */
[----:B------:R-:W-:-:S04]  /*1bd0*/  IMAD.WIDE.U32 R8, R11, 0x24924925, RZ ;  /* 0x249249250b087825 */ /* 0x000fc800078e00ff */
[----:B------:R-:W-:-:S05]  /*1be0*/  IMAD.IADD R5, R11, 0x1, -R9 ;  /* 0x000000010b057824 */ /* 0x000fca00078e0a09 */
[----:B------:R-:W-:-:S04]  /*1bf0*/  LEA.HI R5, R5, R9, RZ, 0x1f ;  /* 0x0000000905057211 */ /* 0x000fc800078ff8ff */
[----:B------:R-:W-:Y:S02]  /*1c00*/  SHF.R.U32.HI R6, RZ, 0x2, R5 ;  /* 0x00000002ff067819 */ /* 0x000fe40000011605 */
[----:B------:R-:W-:-:S03]  /*1c10*/  MOV R5, 0x400 ;  /* 0x0000040000057802 */ /* 0x000fc60000000f00 */
[----:B------:R-:W-:Y:S01]  /*1c20*/  IMAD R6, R6, -0x7, R11 ;  /* 0xfffffff906067824 */ /* 0x000fe200078e020b */
[----:B0-----:R-:W-:-:S05]  /*1c30*/  LEA R5, R10, R5, 0x18 ;  /* 0x000000050a057211 */ /* 0x001fca00078ec0ff */
[----:B------:R-:W-:-:S04]  /*1c40*/  IMAD R6, R6, 0x8, R5 ;  /* 0x0000000806067824 */ /* 0x000fc800078e0205 */
[----:B------:R-:W-:-:S05]  /*1c50*/  VIADD R6, R6, 0x38038 ;  /* 0x0003803806067836 */ /* 0x000fca0000000000 */
[----:B------:R-:W-:-:S04]  /*1c60*/  PRMT R6, R3, 0x654, R6 ;  /* 0x0000065403067816 */ /* 0x000fc80000000006 */
[----:B------:R0:W-:Y:S03]  /*1c70*/  SYNCS.ARRIVE.TRANS64.RED.A1T0 RZ, [R6+URZ], RZ ;  /* 0x000000ff06ff79a7 */ /* 0x0001e6000810043f */
.L_x_26:
[----:B------:R-:W-:Y:S05]  /*1c80*/  BSYNC B0 ;  /* 0x0000000000007941 */ /* 0x000fea0003800000 */
.L_x_25:
[----:B------:R-:W-:Y:S05]  /*1c90*/  @P1 BRA `(.L_x_23) ;  /* 0x0000000000041947 */ /* 0x000fea0003800000 */
[----:B------:R-:W-:Y:S01]  /*1ca0*/  BPT.TRAP 0x1 ;  /* 0x000000040000795c */ /* 0x000fe20000300000 */
.L_x_23:
[----:B------:R-:W0:Y:S01]  /*1cb0*/  S2R R3, SR_TID.X ;  /* 0x0000000000037919 */ /* 0x000e220000002100 */
[----:B------:R-:W1:Y:S01]  /*1cc0*/  LDC.64 R16, c[0x0][0x280] ;  /* 0x0000a000ff107b82 */ /* 0x000e620000000a00 */
[----:B------:R-:W-:Y:S01]  /*1cd0*/  SHF.R.S32.HI R18, RZ, 0x1f, R4 ;  /* 0x0000001fff127819 */ /* 0x000fe20000011404 */
[----:B------:R-:W2:Y:S06]  /*1ce0*/  S2R R13, SR_CTAID.X ;  /* 0x00000000000d7919 */ /* 0x000eac0000002500 */
[----:B------:R-:W4:Y:S01]  /*1cf0*/  LDC.64 R14, c[0x0][0x5d0] ;  /* 0x00017400ff0e7b82 */ /* 0x000f220000000a00 */
[----:B0-----:R-:W-:-:S04]  /*1d00*/  SHF.R.S32.HI R6, RZ, 0x1f, R3 ;  /* 0x0000001fff067819 */ /* 0x001fc80000011403 */
[----:B------:R-:W-:-:S04]  /*1d10*/  LEA.HI R6, R6, R3, RZ, 0x7 ;  /* 0x0000000306067211 */ /* 0x000fc800078f38ff */
[----:B------:R-:W-:-:S05]  /*1d20*/  LOP3.LUT R6, R6, 0xffffff80, RZ, 0xc0, !PT ;  /* 0xffffff8006067812 */ /* 0x000fca00078ec0ff */
[----:B------:R-:W-:-:S05]  /*1d30*/  IMAD.IADD R6, R3, 0x1, -R6 ;  /* 0x0000000103067824 */ /* 0x000fca00078e0a06 */
[----:B------:R-:W-:-:S04]  /*1d40*/  SHF.R.S32.HI R9, RZ, 0x1f, R6 ;  /* 0x0000001fff097819 */ /* 0x000fc80000011406 */
[----:B------:R-:W-:-:S04]  /*1d50*/  LEA.HI R3, R9, R6, RZ, 0x2 ;  /* 0x0000000609037211 */ /* 0x000fc800078f10ff */
[--C-:B------:R-:W-:Y:S02]  /*1d60*/  SHF.R.S32.HI R8, RZ, 0x2, R3.reuse ;  /* 0x00000002ff087819 */ /* 0x100fe40000011403 */
[----:B------:R-:W-:Y:S02]  /*1d70*/  SHF.R.S32.HI R5, RZ, 0x1f, R3 ;  /* 0x0000001fff057819 */ /* 0x000fe40000011403 */
[----:B------:R-:W-:Y:S02]  /*1d80*/  LOP3.LUT R3, R3, 0xfffffffc, RZ, 0xc0, !PT ;  /* 0xfffffffc03037812 */ /* 0x000fe400078ec0ff */
[----:B------:R-:W-:-:S03]  /*1d90*/  LEA.HI R5, R5, R8, RZ, 0x3 ;  /* 0x0000000805057211 */ /* 0x000fc600078f18ff */
[----:B------:R-:W-:Y:S01]  /*1da0*/  IMAD.IADD R22, R6, 0x1, -R3 ;  /* 0x0000000106167824 */ /* 0x000fe200078e0a03 */
[----:B------:R-:W-:-:S03]  /*1db0*/  LOP3.LUT R5, R5, 0xfffffff8, RZ, 0xc0, !PT ;  /* 0xfffffff805057812 */ /* 0x000fc600078ec0ff */
[----:B------:R-:W-:Y:S02]  /*1dc0*/  IMAD.SHL.U32 R12, R22, 0x2, RZ ;  /* 0x00000002160c7824 */ /* 0x000fe400078e00ff */
[----:B------:R-:W-:Y:S01]  /*1dd0*/  IMAD.IADD R8, R8, 0x1, -R5 ;  /* 0x0000000108087824 */ /* 0x000fe200078e0a05 */
[----:B------:R-:W-:Y:S01]  /*1de0*/  LEA.HI R5, R9, R6, RZ, 0x5 ;  /* 0x0000000609057211 */ /* 0x000fe200078f28ff */
[----:B------:R-:W-:Y:S02]  /*1df0*/  IMAD.SHL.U32 R6, R7, 0x80, RZ ;  /* 0x0000008007067824 */ /* 0x000fe400078e00ff */
[----:B--2---:R-:W-:Y:S01]  /*1e00*/  IMAD.SHL.U32 R7, R13, 0x80, RZ ;  /* 0x000000800d077824 */ /* 0x004fe200078e00ff */
[----:B------:R-:W-:Y:S02]  /*1e10*/  SHF.R.S32.HI R9, RZ, 0x1f, R8 ;  /* 0x0000001fff097819 */ /* 0x000fe40000011408 */
[----:B-1----:R-:W-:Y:S02]  /*1e20*/  ISETP.GE.AND P0, PT, R6, R17, PT ;  /* 0x000000110600720c */ /* 0x002fe40003f06270 */
[----:B------:R-:W-:-:S02]  /*1e30*/  SHF.R.S32.HI R5, RZ, 0x5, R5 ;  /* 0x00000005ff057819 */ /* 0x000fc40000011405 */
[----:B------:R-:W-:Y:S02]  /*1e40*/  ISETP.GE.OR P0, PT, R7, R16, P0 ;  /* 0x000000100700720c */ /* 0x000fe40000706670 */
[----:B------:R-:W-:Y:S01]  /*1e50*/  SHF.R.S32.HI R3, RZ, 0x1f, R6 ;  /* 0x0000001fff037819 */ /* 0x000fe20000011406 */
[----:B------:R-:W-:-:S04]  /*1e60*/  IMAD.WIDE R10, R5, 0x10, R8 ;  /* 0x00000010050a7825 */ /* 0x000fc800078e0208 */
[----:B------:R-:W-:Y:S01]  /*1e70*/  IMAD.WIDE R10, R13, 0x80, R10 ;  /* 0x000000800d0a7825 */ /* 0x000fe200078e020a */
[----:B------:R-:W-:-:S03]  /*1e80*/  SHF.R.S32.HI R13, RZ, 0x1f, R12 ;  /* 0x0000001fff0d7819 */ /* 0x000fc6000001140c */
[-C--:B----4-:R-:W-:Y:S02]  /*1e90*/  IMAD R19, R11, R14.reuse, RZ ;  /* 0x0000000e0b137224 */ /* 0x090fe400078e02ff */
[----:B------:R-:W-:Y:S01]  /*1ea0*/  IMAD.WIDE.U32 R20, R10, R14, R12 ;  /* 0x0000000e0a147225 */ /* 0x000fe200078e000c */
[----:B------:R-:W-:Y:S06]  /*1eb0*/  @P0 EXIT ;  /* 0x000000000000094d */ /* 0x000fec0003800000 */
[----:B------:R-:W-:Y:S01]  /*1ec0*/  ULDC.64 UR6, c[0x0][0x288] ;  /* 0x0000a20000067ab9 */ /* 0x000fe20000000a00 */
[----:B------:R-:W-:Y:S01]  /*1ed0*/  IMAD R19, R10, R15, R19 ;  /* 0x0000000f0a137224 */ /* 0x000fe200078e0213 */
[----:B------:R-:W-:Y:S01]  /*1ee0*/  ISETP.GE.AND P0, PT, R23, UR6, PT ;  /* 0x0000000617007c0c */ /* 0x000fe2000bf06270 */
[----:B------:R-:W-:Y:S01]  /*1ef0*/  ULDC.64 UR4, c[0x0][0x5e0] ;  /* 0x0001780000047ab9 */ /* 0x000fe20000000a00 */
[----:B------:R-:W-:Y:S01]  /*1f00*/  IADD3 R20, P1, R6, R20, RZ ;  /* 0x0000001406147210 */ /* 0x000fe20007f3e0ff */
[----:B------:R-:W-:Y:S01]  /*1f10*/  IMAD R5, R5, -0x10, -R7 ;  /* 0xfffffff005057824 */ /* 0x000fe200078e0a07 */
[----:B------:R-:W-:Y:S01]  /*1f20*/  ISETP.GE.OR P0, PT, R4, UR7, P0 ;  /* 0x0000000704007c0c */ /* 0x000fe20008706670 */
[----:B------:R-:W-:Y:S01]  /*1f30*/  IMAD R9, R18, UR4, RZ ;  /* 0x0000000412097c24 */ /* 0x000fe2000f8e02ff */
[----:B------:R-:W-:Y:S01]  /*1f40*/  IADD3.X R21, R3, R21, R19, P1, !PT ;  /* 0x0000001503157210 */ /* 0x000fe20000ffe413 */
[----:B------:R-:W-:Y:S01]  /*1f50*/  ULDC.64 UR6, c[0x0][0x5d8] ;  /* 0x0001760000067ab9 */ /* 0x000fe20000000a00 */
[----:B------:R-:W-:Y:S01]  /*1f60*/  SHF.R.S32.HI R19, RZ, 0x1f, R23 ;  /* 0x0000001fff137819 */ /* 0x000fe20000011417 */
[C---:B------:R-:W-:Y:S01]  /*1f70*/  IMAD R9, R4.reuse, UR5, R9 ;  /* 0x0000000504097c24 */ /* 0x040fe2000f8e0209 */
[----:B------:R-:W-:Y:S01]  /*1f80*/  IADD3 R5, R5, R16, -R8 ;  /* 0x0000001005057210 */ /* 0x000fe20007ffe808 */
[----:B------:R-:W-:-:S04]  /*1f90*/  IMAD.WIDE.U32 R20, R4, UR4, R20 ;  /* 0x0000000404147c25 */ /* 0x000fc8000f8e0014 */
[----:B------:R-:W-:Y:S02]  /*1fa0*/  IMAD R8, R19, UR6, RZ ;  /* 0x0000000613087c24 */ /* 0x000fe4000f8e02ff */
[----:B------:R-:W-:Y:S02]  /*1fb0*/  IMAD R7, R22, -0x2, R17 ;  /* 0xfffffffe16077824 */ /* 0x000fe400078e0211 */
[----:B------:R-:W-:Y:S01]  /*1fc0*/  IMAD.IADD R155, R21, 0x1, R9 ;  /* 0x00000001159b7824 */ /* 0x000fe200078e0209 */
[----:B------:R-:W-:Y:S06]  /*1fd0*/  @P0 EXIT ;  /* 0x000000000000094d */ /* 0x000fec0003800000 */
[----:B---3-5:R-:W-:Y:S01]  /*1fe0*/  FSETP.NEU.AND P1, PT, R2, RZ, PT ;  /* 0x000000ff0200720b */ /* 0x028fe20003f2d000 */
[----:B------:R-:W-:Y:S01]  /*1ff0*/  IMAD.IADD R7, R7, 0x1, -R6 ;  /* 0x0000000107077824 */ /* 0x000fe200078e0a06 */
[----:B------:R-:W-:Y:S01]  /*2000*/  ULDC.64 UR4, c[0x0][0x5b8] ;  /* 0x00016e0000047ab9 */ /* 0x000fe20000000a00 */
[----:B------:R-:W-:Y:S01]  /*2010*/  IMAD.MOV.U32 R154, RZ, RZ, R20 ;  /* 0x000000ffff9a7224 */ /* 0x000fe200078e0014 */
[C-C-:B------:R-:W-:Y:S01]  /*2020*/  SHF.L.U64.HI R160, R14.reuse, 0x3, R15.reuse ;  /* 0x000000030ea07819 */ /* 0x140fe2000001020f */
[----:B------:R-:W-:Y:S01]  /*2030*/  IMAD R16, R19, UR4, RZ ;  /* 0x0000000413107c24 */ /* 0x000fe2000f8e02ff */
[----:B------:R-:W-:Y:S01]  /*2040*/  ISETP.GT.AND P5, PT, R7, RZ, PT ;  /* 0x000000ff0700720c */ /* 0x000fe20003fa4270 */
[C---:B------:R-:W-:Y:S01]  /*2050*/  IMAD R153, R23.reuse, UR7, R8 ;  /* 0x0000000717997c24 */ /* 0x040fe2000f8e0208 */
[----:B------:R-:W-:Y:S01]  /*2060*/  SHF.L.U64.HI R8, R14, 0x6, R15 ;  /* 0x000000060e087819 */ /* 0x000fe2000001020f */
[----:B------:R-:W-:Y:S01]  /*2070*/  IMAD.WIDE.U32 R154, R23, UR6, R154 ;  /* 0x00000006179a7c25 */ /* 0x000fe2000f8e009a */
[----:B------:R-:W-:-:S03]  /*2080*/  ISETP.GT.AND P0, PT, R5, RZ, P5 ;  /* 0x000000ff0500720c */ /* 0x000fc60002f04270 */
[----:B------:R-:W-:Y:S02]  /*2090*/  IMAD R21, R23, UR5, R16 ;  /* 0x0000000517157c24 */ /* 0x000fe4000f8e0210 */
[C---:B------:R-:W-:Y:S02]  /*20a0*/  IMAD.SHL.U32 R9, R14.reuse, 0x40, RZ ;  /* 0x000000400e097824 */ /* 0x040fe400078e00ff */
[----:B------:R-:W-:Y:S02]  /*20b0*/  IMAD.SHL.U32 R159, R14, 0x8, RZ ;  /* 0x000000080e9f7824 */ /* 0x000fe400078e00ff */
[----:B------:R-:W-:Y:S01]  /*20c0*/  IMAD.IADD R153, R155, 0x1, R153 ;  /* 0x000000019b997824 */ /* 0x000fe200078e0299 */
[----:B------:R-:W-:Y:S06]  /*20d0*/  @!P1 BRA `(.L_x_27) ;  /* 0x0000006800489947 */ /* 0x000fec0003800000 */
[----:B------:R-:W-:Y:S01]  /*20e0*/  IADD3 R14, P1, R6, R12, RZ ;  /* 0x0000000c060e7210 */ /* 0x000fe20007f3e0ff */
[----:B------:R-:W-:Y:S01]  /*20f0*/  ULDC.64 UR6, c[0x0][0x5c0] ;  /* 0x0001700000067ab9 */ /* 0x000fe20000000a00 */
[----:B------:R-:W-:Y:S01]  /*2100*/  ULDC.64 UR8, c[0x0][0x5b0] ;  /* 0x00016c0000087ab9 */ /* 0x000fe20000000a00 */
[----:B------:R-:W-:Y:S01]  /*2110*/  IMAD R17, R18, UR6, RZ ;  /* 0x0000000612117c24 */ /* 0x000fe2000f8e02ff */
[----:B------:R-:W-:Y:S01]  /*2120*/  ULDC.64 UR10, c[0x0][0x5a8] ;  /* 0x00016a00000a7ab9 */ /* 0x000fe20000000a00 */
[----:B------:R-:W-:Y:S02]  /*2130*/  IMAD.X R15, R3, 0x1, R13, P1 ;  /* 0x00000001030f7824 */ /* 0x000fe400008e060d */
[C---:B------:R-:W-:Y:S02]  /*2140*/  IMAD R158, R4.reuse, UR7, R17 ;  /* 0x00000007049e7c24 */ /* 0x040fe4000f8e0211 */
[----:B------:R-:W-:-:S04]  /*2150*/  IMAD.WIDE.U32 R14, R4, UR6, R14 ;  /* 0x00000006040e7c25 */ /* 0x000fc8000f8e000e */
[----:B------:R-:W-:Y:S02]  /*2160*/  IMAD.IADD R15, R15, 0x1, R158 ;  /* 0x000000010f0f7824 */ /* 0x000fe400078e029e */
[----:B------:R-:W-:Y:S02]  /*2170*/  IMAD R163, R11, UR8, RZ ;  /* 0x000000080ba37c24 */ /* 0x000fe4000f8e02ff */
[----:B------:R-:W-:-:S04]  /*2180*/  IMAD.WIDE.U32 R14, R23, UR4, R14 ;  /* 0x00000004170e7c25 */ /* 0x000fc8000f8e000e */
[----:B------:R-:W-:Y:S02]  /*2190*/  IMAD.IADD R17, R21, 0x1, R15 ;  /* 0x0000000115117824 */ /* 0x000fe400078e020f */
[----:B------:R-:W-:Y:S02]  /*21a0*/  IMAD.MOV.U32 R16, RZ, RZ, R14 ;  /* 0x000000ffff107224 */ /* 0x000fe400078e000e */
[C---:B------:R-:W-:Y:S02]  /*21b0*/  IMAD R163, R10.reuse, UR9, R163 ;  /* 0x000000090aa37c24 */ /* 0x040fe4000f8e02a3 */
[----:B------:R-:W-:-:S04]  /*21c0*/  IMAD.WIDE.U32 R18, R10, UR8, R16 ;  /* 0x000000080a127c25 */ /* 0x000fc8000f8e0010 */
[----:B------:R-:W-:Y:S01]  /*21d0*/  IMAD.IADD R19, R19, 0x1, R163 ;  /* 0x0000000113137824 */ /* 0x000fe200078e02a3 */
[----:B------:R-:W-:-:S04]  /*21e0*/  LEA R156, P1, R18, UR10, 0x1 ;  /* 0x0000000a129c7c11 */ /* 0x000fc8000f8208ff */
[----:B------:R-:W-:-:S05]  /*21f0*/  LEA.HI.X R157, R18, UR11, R19, 0x1, P1 ;  /* 0x0000000b129d7c11 */ /* 0x000fca00088f0c13 */
[----:B------:R-:W2:Y:S01]  /*2200*/  @P0 LDG.E.LTC128B.U16 R161, desc[UR12][R156.64] ;  /* 0x0000000c9ca10981 */ /* 0x000ea2000c1e1520 */
[----:B------:R-:W-:Y:S01]  /*2210*/  IMAD.WIDE.U32 R18, R23, UR4, RZ ;  /* 0x0000000417127c25 */ /* 0x000fe2000f8e00ff */
[----:B------:R-:W-:Y:S01]  /*2220*/  ULDC.64 UR4, c[0x0][0x5c8] ;  /* 0x0001720000047ab9 */ /* 0x000fe20000000a00 */
[----:B------:R-:W-:Y:S01]  /*2230*/  ISETP.GT.AND P4, PT, R7, 0x1, PT ;  /* 0x000000010700780c */ /* 0x000fe20003f84270 */
[----:B------:R-:W-:Y:S01]  /*2240*/  BSSY B0, `(.L_x_28) ;  /* 0x0000017000007945 */ /* 0x000fe20003800000 */
[----:B------:R-:W-:Y:S02]  /*2250*/  IMAD.IADD R21, R19, 0x1, R21 ;  /* 0x0000000113157824 */ /* 0x000fe400078e0215 */
[----:B------:R-:W-:-:S04]  /*2260*/  IMAD.MOV.U32 R20, RZ, RZ, R18 ;  /* 0x000000ffff147224 */ /* 0x000fc800078e0012 */
[----:B------:R-:W-:-:S04]  /*2270*/  IMAD.WIDE.U32 R22, R10, UR8, R20 ;  /* 0x000000080a167c25 */ /* 0x000fc8000f8e0014 */
[----:B------:R-:W-:Y:S02]  /*2280*/  IMAD.IADD R23, R163, 0x1, R23 ;  /* 0x00000001a3177824 */ /* 0x000fe400078e0217 */
[----:B------:R-:W-:-:S04]  /*2290*/  IMAD.WIDE.U32 R22, R4, UR6, R22 ;  /* 0x0000000604167c25 */ /* 0x000fc8000f8e0016 */
[----:B------:R-:W-:Y:S02]  /*22a0*/  IMAD.IADD R23, R158, 0x1, R23 ;  /* 0x000000019e177824 */ /* 0x000fe400078e0217 */
[----:B--2---:R-:W-:-:S04]  /*22b0*/  IMAD.U32 R155, R161, 0x10000, RZ ;  /* 0x00010000a19b7824 */ /* 0x004fc800078e00ff */
[----:B------:R-:W-:Y:S01]  /*22c0*/  FMUL R165, R155, R2 ;  /* 0x000000029ba57220 */ /* 0x000fe20000400000 */
[----:B------:R-:W-:Y:S02]  /*22d0*/  IADD3 R155, P2, P3, R6, R22, R12 ;  /* 0x00000016069b7210 */ /* 0x000fe40007b5e00c */
[----:B------:R-:W-:Y:S01]  /*22e0*/  LEA R22, P1, R154, UR4, 0x1 ;  /* 0x000000049a167c11 */ /* 0x000fe2000f8208ff */
[----:B------:R-:W-:Y:S01]  /*22f0*/  FFMA R165, R88, R0, R165 ;  /* 0x0000000058a57223 */ /* 0x000fe200000000a5 */
[----:B------:R-:W-:Y:S02]  /*2300*/  IADD3.X R156, R3, R23, R13, P2, P3 ;  /* 0x00000017039c7210 */ /* 0x000fe400017e640d */
[----:B------:R-:W-:Y:S02]  /*2310*/  LEA.HI.X R23, R154, UR5, R153, 0x1, P1 ;  /* 0x000000059a177c11 */ /* 0x000fe400088f0c99 */
[----:B------:R-:W-:Y:S02]  /*2320*/  F2FP.BF16.F32.PACK_AB R165, RZ, R165 ;  /* 0x000000a5ffa5723e */ /* 0x000fe400000010ff */
[----:B------:R-:W-:-:S02]  /*2330*/  ISETP.GT.AND P1, PT, R5, RZ, P4 ;  /* 0x000000ff0500720c */ /* 0x000fc40002724270 */
[C---:B------:R-:W-:Y:S01]  /*2340*/  LEA R152, P2, R155.reuse, UR10, 0x1 ;  /* 0x0000000a9b987c11 */ /* 0x040fe2000f8408ff */
[----:B------:R0:W-:Y:S01]  /*2350*/  @P0 STG.E.U16 desc[UR12][R22.64], R165 ;  /* 0x000000a516000986 */ /* 0x0001e2000c10150c */
[----:B------:R-:W-:Y:S02]  /*2360*/  LOP3.LUT R88, R88, 0xfffffffd, RZ, 0xc0, !PT ;  /* 0xfffffffd58587812 */ /* 0x000fe400078ec0ff */
[----:B------:R-:W-:Y:S02]  /*2370*/  LEA.HI.X R153, R155, UR11, R156, 0x1, P2 ;  /* 0x0000000b9b997c11 */ /* 0x000fe400090f0c9c */
[----:B------:R-:W-:-:S05]  /*2380*/  @P4 LOP3.LUT R88, R88, 0x2, RZ, 0xfc, !PT ;  /* 0x0000000258584812 */ /* 0x000fca00078efcff */
[----:B------:R-:W-:Y:S05]  /*2390*/  @!P1 BRA `(.L_x_29) ;  /* 0x0000000000049947 */ /* 0x000fea0003800000 */
[----:B------:R1:W5:Y:S02]  /*23a0*/  LDG.E.LTC128B.U16 R161, desc[UR12][R152.64+0x2] ;  /* 0x0000020c98a17981 */ /* 0x000364000c1e1520 */
.L_x_29:
[----:B------:R-:W-:Y:S05]  /*23b0*/  BSYNC B0 ;  /* 0x0000000000007941 */ /* 0x000fea0003800000 */
.L_x_28:
[----:B------:R-:W-:Y:S01]  /*23c0*/  USHF.L.U32 UR4, UR8, 0x3, URZ ;  /* 0x0000000308047899 */ /* 0x000fe2000800063f */
[----:B-----5:R-:W-:Y:S01]  /*23d0*/  IMAD.U32 R157, R161, 0x10000, RZ ;  /* 0x00010000a19d7824 */ /* 0x020fe200078e00ff */
[----:B------:R-:W-:Y:S01]  /*23e0*/  USHF.L.U64.HI UR5, UR8, 0x3, UR9 ;  /* 0x0000000308057899 */ /* 0x000fe20008010209 */
[----:B------:R-:W-:Y:S02]  /*23f0*/  ISETP.GT.AND P0, PT, R5, 0x8, P5 ;  /* 0x000000080500780c */ /* 0x000fe40002f04270 */
[----:B------:R-:W-:Y:S01]  /*2400*/  FMUL R162, R157, R2 ;  /* 0x000000029da27220 */ /* 0x000fe20000400000 */
[----:B------:R-:W-:Y:S02]  /*2410*/  IMAD.U32 R154, RZ, RZ, UR4 ;  /* 0x00000004ff9a7e24 */ /* 0x000fe4000f8e00ff */
[----:B------:R-:W-:Y:S02]  /*2420*/  IMAD.U32 R155, RZ, RZ, UR5 ;  /* 0x00000005ff9b7e24 */ /* 0x000fe4000f8e00ff */
[----:B------:R-:W-:Y:S01]  /*2430*/  FFMA R164, R89, R0, R162 ;  /* 0x0000000059a47223 */ /* 0x000fe200000000a2 */
[----:B------:R-:W-:-:S04]  /*2440*/  IMAD.WIDE.U32 R156, R10, UR8, R154 ;  /* 0x000000080a9c7c25 */ /* 0x000fc8000f8e009a */
[----:B------:R-:W-:Y:S01]  /*2450*/  IMAD.IADD R89, R163, 0x1, R157 ;  /* 0x00000001a3597824 */ /* 0x000fe200078e029d */
[----:B------:R-:W-:Y:S02]  /*2460*/  IADD3 R162, P2, R14, R156, RZ ;  /* 0x0000009c0ea27210 */ /* 0x000fe40007f5e0ff */
[----:B------:R-:W-:-:S03]  /*2470*/  F2FP.BF16.F32.PACK_AB R163, RZ, R164 ;  /* 0x000000a4ffa3723e */ /* 0x000fc600000010ff */
[----:B------:R-:W-:Y:S01]  /*2480*/  IMAD.X R157, R89, 0x1, R17, P2 ;  /* 0x00000001599d7824 */ /* 0x000fe200010e0611 */
[C---:B------:R-:W-:Y:S01]  /*2490*/  LEA R164, P2, R162.reuse, UR10, 0x1 ;  /* 0x0000000aa2a47c11 */ /* 0x040fe2000f8408ff */
[----:B------:R2:W-:Y:S03]  /*24a0*/  @P1 STG.E.U16 desc[UR12][R22.64+0x2], R163 ;  /* 0x000002a316001986 */ /* 0x0005e6000c10150c */
[----:B0-----:R-:W-:-:S05]  /*24b0*/  LEA.HI.X R165, R162, UR11, R157, 0x1, P2 ;  /* 0x0000000ba2a57c11 */ /* 0x001fca00090f0c9d */
[----:B------:R0:W3:Y:S01]  /*24c0*/  @P0 LDG.E.LTC128B.U16 R161, desc[UR12][R164.64] ;  /* 0x0000000ca4a10981 */ /* 0x0000e2000c1e1520 */
[----:B------:R-:W-:Y:S01]  /*24d0*/  IADD3 R156, P1, R18, R156, RZ ;  /* 0x0000009c129c7210 */ /* 0x000fe20007f3e0ff */
[----:B------:R-:W-:Y:S04]  /*24e0*/  BSSY B0, `(.L_x_30) ;  /* 0x0000014000007945 */ /* 0x000fe80003800000 */
[----:B------:R-:W-:Y:S02]  /*24f0*/  IMAD.X R157, R89, 0x1, R21, P1 ;  /* 0x00000001599d7824 */ /* 0x000fe400008e0615 */
[----:B------:R-:W-:-:S04]  /*2500*/  IMAD.WIDE.U32 R156, R4, UR6, R156 ;  /* 0x00000006049c7c25 */ /* 0x000fc8000f8e009c */
[----:B0-----:R-:W-:Y:S01]  /*2510*/  IMAD.IADD R164, R158, 0x1, R157 ;  /* 0x000000019ea47824 */ /* 0x001fe200078e029d */
[----:B------:R-:W-:-:S04]  /*2520*/  IADD3 R157, P2, P3, R6, R156, R12 ;  /* 0x0000009c069d7210 */ /* 0x000fc80007b5e00c */
[----:B------:R-:W-:Y:S02]  /*2530*/  IADD3.X R164, R3, R164, R13, P2, P3 ;  /* 0x000000a403a47210 */ /* 0x000fe400017e640d */
[----:B------:R-:W-:Y:S02]  /*2540*/  ISETP.GT.AND P2, PT, R5, 0x8, P4 ;  /* 0x000000080500780c */ /* 0x000fe40002744270 */
[----:B------:R-:W-:-:S04]  /*2550*/  LEA R156, P3, R157, UR10, 0x1 ;  /* 0x0000000a9d9c7c11 */ /* 0x000fc8000f8608ff */
[----:B------:R-:W-:Y:S01]  /*2560*/  LEA.HI.X R157, R157, UR11, R164, 0x1, P3 ;  /* 0x0000000b9d9d7c11 */ /* 0x000fe200098f0ca4 */
[----:B---3--:R-:W-:-:S04]  /*2570*/  IMAD.U32 R89, R161, 0x10000, RZ ;  /* 0x00010000a1597824 */ /* 0x008fc800078e00ff */
[----:B------:R-:W-:Y:S01]  /*2580*/  FMUL R162, R89, R2 ;  /* 0x0000000259a27220 */ /* 0x000fe20000400000 */
[C---:B------:R-:W-:Y:S01]  /*2590*/  IMAD.SHL.U32 R89, R159.reuse, 0x2, RZ ;  /* 0x000000029f597824 */ /* 0x040fe200078e00ff */
[----:B------:R-:W-:Y:S02]  /*25a0*/  SHF.L.U64.HI R159, R159, 0x1, R160 ;  /* 0x000000019f9f7819 */ /* 0x000fe400000102a0 */
[----:B------:R-:W-:Y:S02]  /*25b0*/  FFMA R90, R90, R0, R162 ;  /* 0x000000005a5a7223 */ /* 0x000fe400000000a2 */
[----:B------:R-:W-:-:S03]  /*25c0*/  IADD3 R162, P1, R89, R22, RZ ;  /* 0x0000001659a27210 */ /* 0x000fc60007f3e0ff */
[----:B------:R-:W-:Y:S02]  /*25d0*/  F2FP.BF16.F32.PACK_AB R90, RZ, R90 ;  /* 0x0000005aff5a723e */ /* 0x000fe400000010ff */
[----:B--2---:R-:W-:-:S05]  /*25e0*/  IMAD.X R163, R159, 0x1, R23, P1 ;  /* 0x000000019fa37824 */ /* 0x004fca00008e0617 */
[----:B------:R0:W-:Y:S01]  /*25f0*/  @P0 STG.E.U16 desc[UR12][R162.64], R90 ;  /* 0x0000005aa2000986 */ /* 0x0001e2000c10150c */
[----:B------:R-:W-:Y:S05]  /*2600*/  @!P2 BRA `(.L_x_31) ;  /* 0x000000000004a947 */ /* 0x000fea0003800000 */
[----:B------:R2:W5:Y:S02]  /*2610*/  LDG.E.LTC128B.U16 R161, desc[UR12][R156.64+0x2] ;  /* 0x0000020c9ca17981 */ /* 0x000564000c1e1520 */
.L_x_31:
[----:B------:R-:W-:Y:S05]  /*2620*/  BSYNC B0 ;  /* 0x0000000000007941 */ /* 0x000fea0003800000 */
.L_x_30:
[----:B-----5:R-:W-:Y:S01]  /*2630*/  IMAD.U32 R165, R161, 0x10000, RZ ;  /* 0x00010000a1a57824 */ /* 0x020fe200078e00ff */
[----:B------:R-:W-:Y:S01]  /*2640*/  ISETP.GT.AND P4, PT, R7, 0x8, PT ;  /* 0x000000080700780c */ /* 0x000fe20003f84270 */
[----:B------:R-:W-:Y:S01]  /*2650*/  BSSY B0, `(.L_x_32) ;  /* 0x000000d000007945 */ /* 0x000fe20003800000 */
[----:B------:R-:W-:Y:S01]  /*2660*/  LOP3.LUT R88, R88, 0xfffffffb, RZ, 0xc0, !PT ;  /* 0xfffffffb58587812 */ /* 0x000fe200078ec0ff */
[----:B0-----:R-:W-:Y:S01]  /*2670*/  FMUL R90, R165, R2 ;  /* 0x00000002a55a7220 */ /* 0x001fe20000400000 */
[----:B------:R-:W-:-:S03]  /*2680*/  ISETP.GT.AND P0, PT, R5, RZ, P4 ;  /* 0x000000ff0500720c */ /* 0x000fc60002704270 */
[----:B------:R-:W-:Y:S01]  /*2690*/  FFMA R90, R91, R0, R90 ;  /* 0x000000005b5a7223 */ /* 0x000fe2000000005a */
[----:B------:R-:W-:-:S04]  /*26a0*/  @P2 IMAD.MOV.U32 R91, RZ, RZ, R163 ;  /* 0x000000ffff5b2224 */ /* 0x000fc800078e00a3 */
[----:B------:R-:W-:Y:S02]  /*26b0*/  F2FP.BF16.F32.PACK_AB R90, RZ, R90 ;  /* 0x0000005aff5a723e */ /* 0x000fe400000010ff */
[----:B------:R-:W-:Y:S02]  /*26c0*/  @P4 LOP3.LUT R88, R88, 0x4, RZ, 0xfc, !PT ;  /* 0x0000000458584812 */ /* 0x000fe400078efcff */
[----:B------:R-:W-:Y:S01]  /*26d0*/  PRMT R160, R90, 0x7610, R160 ;  /* 0x000076105aa07816 */ /* 0x000fe200000000a0 */
[----:B------:R-:W-:-:S05]  /*26e0*/  @P2 IMAD.MOV.U32 R90, RZ, RZ, R162 ;  /* 0x000000ffff5a2224 */ /* 0x000fca00078e00a2 */
[----:B------:R0:W-:Y:S01]  /*26f0*/  @P2 STG.E.U16 desc[UR12][R90.64+0x2], R160 ;  /* 0x000002a05a002986 */ /* 0x0001e2000c10150c */
[----:B------:R-:W-:Y:S05]  /*2700*/  @!P0 BRA `(.L_x_33) ;  /* 0x0000000000048947 */ /* 0x000fea0003800000 */
[----:B------:R3:W5:Y:S02]  /*2710*/  LDG.E.LTC128B.U16 R161, desc[UR12][R152.64+0x10] ;  /* 0x0000100c98a17981 */ /* 0x000764000c1e1520 */
.L_x_33:
[----:B------:R-:W-:Y:S05]  /*2720*/  BSYNC B0 ;  /* 0x0000000000007941 */ /* 0x000fea0003800000 */
.L_x_32:
[----:B0----5:R-:W-:Y:S01]  /*2730*/  IMAD.U32 R91, R161, 0x10000, RZ ;  /* 0x00010000a15b7824 */ /* 0x021fe200078e00ff */
[----:B------:R-:W-:Y:S01]  /*2740*/  ISETP.GT.AND P3, PT, R7, 0x9, PT ;  /* 0x000000090700780c */ /* 0x000fe20003f64270 */
[----:B------:R-:W-:Y:S01]  /*2750*/  BSSY B0, `(.L_x_34) ;  /* 0x000000b000007945 */ /* 0x000fe20003800000 */
[----:B------:R-:W-:Y:S01]  /*2760*/  LOP3.LUT R88, R88, 0xfffffff7, RZ, 0xc0, !PT ;  /* 0xfffffff758587812 */ /* 0x000fe200078ec0ff */
[----:B------:R-:W-:Y:S01]  /*2770*/  FMUL R91, R91, R2 ;  /* 0x000000025b5b7220 */ /* 0x000fe20000400000 */
[----:B------:R-:W-:Y:S02]  /*2780*/  ISETP.GT.AND P1, PT, R5, RZ, P3 ;  /* 0x000000ff0500720c */ /* 0x000fe40001f24270 */
[----:B------:R-:W-:Y:S01]  /*2790*/  PRMT R90, R161, 0x7610, R90 ;  /* 0x00007610a15a7816 */ /* 0x000fe2000000005a */
[----:B------:R-:W-:-:S05]  /*27a0*/  FFMA R91, R92, R0, R91 ;  /* 0x000000005c5b7223 */ /* 0x000fca000000005b */
[----:B------:R-:W-:Y:S02]  /*27b0*/  F2FP.BF16.F32.PACK_AB R91, RZ, R91 ;  /* 0x0000005bff5b723e */ /* 0x000fe400000010ff */
[----:B------:R-:W-:-:S03]  /*27c0*/  @P3 LOP3.LUT R88, R88, 0x8, RZ, 0xfc, !PT ;  /* 0x0000000858583812 */ /* 0x000fc600078efcff */
[----:B------:R0:W-:Y:S01]  /*27d0*/  @P0 STG.E.U16 desc[UR12][R22.64+0x10], R91 ;  /* 0x0000105b16000986 */ /* 0x0001e2000c10150c */
[----:B------:R-:W-:Y:S05]  /*27e0*/  @!P1 BRA `(.L_x_35) ;  /* 0x0000000000049947 */ /* 0x000fea0003800000 */
[----:B------:R4:W5:Y:S02]  /*27f0*/  LDG.E.LTC128B.U16 R90, desc[UR12][R152.64+0x12] ;  /* 0x0000120c985a7981 */ /* 0x000964000c1e1520 */
.L_x_35:
[----:B------:R-:W-:Y:S05]  /*2800*/  BSYNC B0 ;  /* 0x0000000000007941 */ /* 0x000fea0003800000 */
.L_x_34:
[----:B0----5:R-:W-:Y:S01]  /*2810*/  IMAD.U32 R91, R90, 0x10000, RZ ;  /* 0x000100005a5b7824 */ /* 0x021fe200078e00ff */
[----:B------:R-:W-:Y:S03]  /*2820*/  BSSY B0, `(.L_x_36) ;  /* 0x000000e000007945 */ /* 0x000fe60003800000 */
[----:B------:R-:W-:Y:S01]  /*2830*/  FMUL R92, R91, R2 ;  /* 0x000000025b5c7220 */ /* 0x000fe20000400000 */
[----:B------:R-:W-:-:S03]  /*2840*/  IADD3 R91, P0, R10, 0x40, RZ ;  /* 0x000000400a5b7810 */ /* 0x000fc60007f1e0ff */
[----:B------:R-:W-:Y:S02]  /*2850*/  FFMA R92, R93, R0, R92 ;  /* 0x000000005d5c7223 */ /* 0x000fe4000000005c */
[----:B------:R-:W-:Y:S01]  /*2860*/  IMAD.X R10, RZ, RZ, R11, P0 ;  /* 0x000000ffff0a7224 */ /* 0x000fe200000e060b */
[----:B------:R-:W-:Y:S01]  /*2870*/  ISETP.GT.AND P0, PT, R5, 0x8, P4 ;  /* 0x000000080500780c */ /* 0x000fe20002704270 */
[----:B------:R-:W-:Y:S01]  /*2880*/  @P1 IMAD.MOV.U32 R11, RZ, RZ, R23 ;  /* 0x000000ffff0b1224 */ /* 0x000fe200078e0017 */
[----:B------:R-:W-:-:S04]  /*2890*/  F2FP.BF16.F32.PACK_AB R92, RZ, R92 ;  /* 0x0000005cff5c723e */ /* 0x000fc800000010ff */
[----:B------:R-:W-:Y:S01]  /*28a0*/  PRMT R93, R92, 0x7610, R93 ;  /* 0x000076105c5d7816 */ /* 0x000fe2000000005d */
[----:B------:R-:W-:Y:S02]  /*28b0*/  IMAD R92, R10, UR8, RZ ;  /* 0x000000080a5c7c24 */ /* 0x000fe4000f8e02ff */
[----:B------:R-:W-:-:S05]  /*28c0*/  @P1 IMAD.MOV.U32 R10, RZ, RZ, R22 ;  /* 0x000000ffff0a1224 */ /* 0x000fca00078e0016 */
[----:B------:R0:W-:Y:S01]  /*28d0*/  @P1 STG.E.U16 desc[UR12][R10.64+0x12], R93 ;  /* 0x0000125d0a001986 */ /* 0x0001e2000c10150c */
[----:B------:R-:W-:Y:S05]  /*28e0*/  @!P0 BRA `(.L_x_37) ;  /* 0x0000000000048947 */ /* 0x000fea0003800000 */
[----:B------:R0:W5:Y:S02]  /*28f0*/  LDG.E.LTC128B.U16 R90, desc[UR12][R156.64+0x10] ;  /* 0x0000100c9c5a7981 */ /* 0x000164000c1e1520 */
.L_x_37:
[----:B------:R-:W-:Y:S05]  /*2900*/  BSYNC B0 ;  /* 0x0000000000007941 */ /* 0x000fea0003800000 */
.L_x_36:
[----:B0----5:R-:W-:Y:S01]  /*2910*/  IMAD.U32 R93, R90, 0x10000, RZ ;  /* 0x000100005a5d7824 */ /* 0x021fe200078e00ff */
[----:B------:R-:W-:Y:S01]  /*2920*/  ISETP.GT.AND P1, PT, R5, 0x8, P3 ;  /* 0x000000080500780c */ /* 0x000fe20001f24270 */
[----:B------:R-:W-:Y:S01]  /*2930*/  IMAD R19, R91, UR9, R92 ;  /* 0x000000095b137c24 */ /* 0x000fe2000f8e025c */
[----:B------:R-:W-:Y:S01]  /*2940*/  BSSY B0, `(.L_x_38) ;  /* 0x0000015000007945 */ /* 0x000fe20003800000 */
[----:B------:R-:W-:Y:S01]  /*2950*/  FMUL R93, R93, R2 ;  /* 0x000000025d5d7220 */ /* 0x000fe20000400000 */
[----:B------:R-:W-:-:S04]  /*2960*/  IMAD.WIDE.U32 R10, R91, UR8, R20 ;  /* 0x000000085b0a7c25 */ /* 0x000fc8000f8e0014 */
[----:B------:R-:W-:Y:S01]  /*2970*/  FFMA R93, R94, R0, R93 ;  /* 0x000000005e5d7223 */ /* 0x000fe2000000005d */
[----:B------:R-:W-:-:S04]  /*2980*/  IMAD.WIDE.U32 R154, R91, UR8, R154 ;  /* 0x000000085b9a7c25 */ /* 0x000fc8000f8e009a */
[----:B------:R-:W-:Y:S01]  /*2990*/  F2FP.BF16.F32.PACK_AB R93, RZ, R93 ;  /* 0x0000005dff5d723e */ /* 0x000fe200000010ff */
[----:B------:R-:W-:Y:S01]  /*29a0*/  IMAD.IADD R11, R19, 0x1, R11 ;  /* 0x00000001130b7824 */ /* 0x000fe200078e020b */
[----:B------:R-:W-:Y:S01]  /*29b0*/  IADD3 R20, P2, R18, R154, RZ ;  /* 0x0000009a12147210 */ /* 0x000fe20007f5e0ff */
[----:B------:R-:W-:Y:S01]  /*29c0*/  @P0 IMAD.MOV.U32 R92, RZ, RZ, R162 ;  /* 0x000000ffff5c0224 */ /* 0x000fe200078e00a2 */
[----:B------:R-:W-:Y:S01]  /*29d0*/  PRMT R18, R93, 0x7610, R18 ;  /* 0x000076105d127816 */ /* 0x000fe20000000012 */
[----:B------:R-:W-:Y:S02]  /*29e0*/  @P0 IMAD.MOV.U32 R93, RZ, RZ, R163 ;  /* 0x000000ffff5d0224 */ /* 0x000fe400078e00a3 */
[----:B------:R-:W-:Y:S02]  /*29f0*/  IMAD.IADD R161, R19, 0x1, R155 ;  /* 0x0000000113a17824 */ /* 0x000fe400078e029b */
[----:B------:R-:W-:Y:S01]  /*2a00*/  IMAD.WIDE.U32 R10, R4, UR6, R10 ;  /* 0x00000006040a7c25 */ /* 0x000fe2000f8e000a */
[----:B------:R0:W-:Y:S03]  /*2a10*/  @P0 STG.E.U16 desc[UR12][R92.64+0x10], R18 ;  /* 0x000010125c000986 */ /* 0x0001e6000c10150c */
[----:B------:R-:W-:Y:S01]  /*2a20*/  IMAD.X R21, R161, 0x1, R21, P2 ;  /* 0x00000001a1157824 */ /* 0x000fe200010e0615 */
[----:B------:R-:W-:Y:S01]  /*2a30*/  IADD3 R10, P0, P2, R6, R10, R12 ;  /* 0x0000000a060a7210 */ /* 0x000fe20007a1e00c */
[----:B------:R-:W-:-:S02]  /*2a40*/  IMAD.IADD R11, R158, 0x1, R11 ;  /* 0x000000019e0b7824 */ /* 0x000fc400078e020b */
[----:B------:R-:W-:-:S03]  /*2a50*/  IMAD.WIDE.U32 R20, R4, UR6, R20 ;  /* 0x0000000604147c25 */ /* 0x000fc6000f8e0014 */
[----:B------:R-:W-:Y:S01]  /*2a60*/  IADD3.X R11, R3, R11, R13, P0, P2 ;  /* 0x0000000b030b7210 */ /* 0x000fe200007e440d */
[----:B------:R-:W-:Y:S06]  /*2a70*/  @!P1 BRA `(.L_x_39) ;  /* 0x0000000000049947 */ /* 0x000fec0003800000 */
[----:B------:R0:W5:Y:S02]  /*2a80*/  LDG.E.LTC128B.U16 R90, desc[UR12][R156.64+0x12] ;  /* 0x0000120c9c5a7981 */ /* 0x000164000c1e1520 */
.L_x_39:
[----:B------:R-:W-:Y:S05]  /*2a90*/  BSYNC B0 ;  /* 0x0000000000007941 */ /* 0x000fea0003800000 */
.L_x_38:
[----:B-----5:R-:W-:Y:S01]  /*2aa0*/  IMAD.U32 R165, R90, 0x10000, RZ ;  /* 0x000100005aa57824 */ /* 0x020fe200078e00ff */
[----:B------:R-:W-:Y:S01]  /*2ab0*/  IADD3 R6, P0, P2, R6, R20, R12 ;  /* 0x0000001406067210 */ /* 0x000fe20007a1e00c */
[----:B------:R-:W-:Y:S01]  /*2ac0*/  IMAD.IADD R12, R158, 0x1, R21 ;  /* 0x000000019e0c7824 */ /* 0x000fe200078e0215 */
[----:B0-----:R-:W-:Y:S01]  /*2ad0*/  SHF.L.U64.HI R93, R9, 0x1, R8 ;  /* 0x00000001095d7819 */ /* 0x001fe20000010208 */
[----:B------:R-:W-:Y:S01]  /*2ae0*/  FMUL R4, R165, R2 ;  /* 0x00000002a5047220 */ /* 0x000fe20000400000 */
[----:B------:R-:W-:Y:S01]  /*2af0*/  IMAD.SHL.U32 R21, R9, 0x2, RZ ;  /* 0x0000000209157824 */ /* 0x000fe200078e00ff */
[----:B------:R-:W-:Y:S01]  /*2b00*/  ISETP.GT.AND P3, PT, R7, 0x10, PT ;  /* 0x000000100700780c */ /* 0x000fe20003f64270 */
[----:B------:R-:W-:Y:S01]  /*2b10*/  BSSY B0, `(.L_x_40) ;  /* 0x000000e000007945 */ /* 0x000fe20003800000 */
[----:B------:R-:W-:Y:S01]  /*2b20*/  FFMA R4, R95, R0, R4 ;  /* 0x000000005f047223 */ /* 0x000fe20000000004 */
[----:B------:R-:W-:Y:S01]  /*2b30*/  IADD3.X R3, R3, R12, R13, P0, P2 ;  /* 0x0000000c03037210 */ /* 0x000fe200007e440d */
[----:B------:R-:W-:Y:S01]  /*2b40*/  @P1 IMAD.MOV.U32 R12, RZ, RZ, R162 ;  /* 0x000000ffff0c1224 */ /* 0x000fe200078e00a2 */
[----:B------:R-:W-:Y:S01]  /*2b50*/  IADD3 R8, P0, P2, R89, R22, R21 ;  /* 0x0000001659087210 */ /* 0x000fe20007a1e015 */
[----:B------:R-:W-:Y:S01]  /*2b60*/  @P1 IMAD.MOV.U32 R13, RZ, RZ, R163 ;  /* 0x000000ffff0d1224 */ /* 0x000fe200078e00a3 */
[----:B------:R-:W-:-:S02]  /*2b70*/  F2FP.BF16.F32.PACK_AB R4, RZ, R4 ;  /* 0x00000004ff04723e */ /* 0x000fc400000010ff */
[----:B------:R-:W-:Y:S02]  /*2b80*/  IADD3.X R9, R159, R23, R93, P0, P2 ;  /* 0x000000179f097210 */ /* 0x000fe400007e445d */
[----:B------:R-:W-:Y:S01]  /*2b90*/  ISETP.GT.AND P0, PT, R5, RZ, P3 ;  /* 0x000000ff0500720c */ /* 0x000fe20001f04270 */
[----:B------:R0:W-:Y:S01]  /*2ba0*/  @P1 STG.E.U16 desc[UR12][R12.64+0x12], R4 ;  /* 0x000012040c001986 */ /* 0x0001e2000c10150c */
[----:B------:R-:W-:-:S04]  /*2bb0*/  LOP3.LUT R88, R88, 0xffffffef, RZ, 0xc0, !PT ;  /* 0xffffffef58587812 */ /* 0x000fc800078ec0ff */
[----:B------:R-:W-:-:S07]  /*2bc0*/  @P3 LOP3.LUT R88, R88, 0x10, RZ, 0xfc, !PT ;  /* 0x0000001058583812 */ /* 0x000fce00078efcff */
[----:B0-----:R-:W-:Y:S05]  /*2bd0*/  @!P0 BRA `(.L_x_41) ;  /* 0x0000000000048947 */ /* 0x001fea0003800000 */
[----:B------:R0:W5:Y:S02]  /*2be0*/  LDG.E.LTC128B.U16 R90, desc[UR12][R152.64+0x20] ;  /* 0x0000200c985a7981 */ /* 0x000164000c1e1520 */
.L_x_41:
[----:B------:R-:W-:Y:S05]  /*2bf0*/  BSYNC B0 ;  /* 0x0000000000007941 */ /* 0x000fea0003800000 */
.L_x_40:
[----:B-----5:R-:W-:Y:S01]  /*2c00*/  IMAD.U32 R13, R90, 0x10000, RZ ;  /* 0x000100005a0d7824 */ /* 0x020fe200078e00ff */
[----:B------:R-:W-:Y:S01]  /*2c10*/  ISETP.GT.AND P1, PT, R7, 0x11, PT ;  /* 0x000000110700780c */ /* 0x000fe20003f24270 */
[----:B------:R-:W-:Y:S01]  /*2c20*/  @P0 IMAD.MOV.U32 R12, RZ, RZ, R22 ;  /* 0x000000ffff0c0224 */ /* 0x000fe200078e0016 */
[----:B------:R-:W-:Y:S01]  /*2c30*/  LOP3.LUT R88, R88, 0xffffffbf, RZ, 0xc0, !PT ;  /* 0xffffffbf58587812 */ /* 0x000fe200078ec0ff */
[----:B------:R-:W-:Y:S01]  /*2c40*/  FMUL R13, R13, R2 ;  /* 0x000000020d0d7220 */ /* 0x000fe20000400000 */
[----:B------:R-:W-:Y:S03]  /*2c50*/  BSSY B0, `(.L_x_42) ;  /* 0x000000a000007945 */ /* 0x000fe60003800000 */
[----:B------:R-:W-:-:S05]  /*2c60*/  FFMA R13, R96, R0, R13 ;  /* 0x00000000600d7223 */ /* 0x000fca000000000d */
[----:B------:R-:W-:Y:S02]  /*2c70*/  F2FP.BF16.F32.PACK_AB R13, RZ, R13 ;  /* 0x0000000dff0d723e */ /* 0x000fe400000010ff */
[----:B------:R-:W-:Y:S02]  /*2c80*/  @P1 LOP3.LUT R88, R88, 0x40, RZ, 0xfc, !PT ;  /* 0x0000004058581812 */ /* 0x000fe400078efcff */
[----:B------:R-:W-:Y:S01]  /*2c90*/  PRMT R4, R13, 0x7610, R4 ;  /* 0x000076100d047816 */ /* 0x000fe20000000004 */
[----:B------:R-:W-:-:S05]  /*2ca0*/  @P0 IMAD.MOV.U32 R13, RZ, RZ, R23 ;  /* 0x000000ffff0d0224 */ /* 0x000fca00078e0017 */
[----:B------:R0:W-:Y:S01]  /*2cb0*/  @P0 STG.E.U16 desc[UR12][R12.64+0x20], R4 ;  /* 0x000020040c000986 */ /* 0x0001e2000c10150c */
[----:B------:R-:W-:-:S13]  /*2cc0*/  ISETP.GT.AND P0, PT, R5, RZ, P1 ;  /* 0x000000ff0500720c */ /* 0x000fda0000f04270 */
[----:B0-----:R-:W-:Y:S05]  /*2cd0*/  @!P0 BRA `(.L_x_43) ;  /* 0x0000000000048947 */ /* 0x001fea0003800000 */
[----:B------:R0:W5:Y:S02]  /*2ce0*/  LDG.E.LTC128B.U16 R90, desc[UR12][R152.64+0x22] ;  /* 0x0000220c985a7981 */ /* 0x000164000c1e1520 */
.L_x_43:
[----:B------:R-:W-:Y:S05]  /*2cf0*/  BSYNC B0 ;  /* 0x0000000000007941 */ /* 0x000fea0003800000 */
.L_x_42:
[----:B-----5:R-:W-:Y:S01]  /*2d00*/  IMAD.U32 R13, R90, 0x10000, RZ ;  /* 0x000100005a0d7824 */ /* 0x020fe200078e00ff */
[----:B------:R-:W-:Y:S01]  /*2d10*/  BSSY B0, `(.L_x_44) ;  /* 0x000000c000007945 */ /* 0x000fe20003800000 */
[----:B------:R-:W-:Y:S02]  /*2d20*/  @P0 IMAD.MOV.U32 R12, RZ, RZ, R22 ;  /* 0x000000ffff0c0224 */ /* 0x000fe400078e0016 */
[----:B------:R-:W-:Y:S01]  /*2d30*/  FMUL R4, R13, R2 ;  /* 0x000000020d047220 */ /* 0x000fe20000400000 */
[----:B------:R-:W-:-:S03]  /*2d40*/  @P0 IMAD.MOV.U32 R13, RZ, RZ, R23 ;  /* 0x000000ffff0d0224 */ /* 0x000fc600078e0017 */
[----:B------:R-:W-:-:S05]  /*2d50*/  FFMA R4, R97, R0, R4 ;  /* 0x0000000061047223 */ /* 0x000fca0000000004 */
[----:B------:R-:W-:-:S04]  /*2d60*/  F2FP.BF16.F32.PACK_AB R4, RZ, R4 ;  /* 0x00000004ff04723e */ /* 0x000fc800000010ff */
[----:B------:R-:W-:Y:S02]  /*2d70*/  PRMT R18, R4, 0x7610, R18 ;  /* 0x0000761004127816 */ /* 0x000fe40000000012 */
[----:B------:R-:W-:-:S03]  /*2d80*/  PRMT R4, R90, 0x7610, R4 ;  /* 0x000076105a047816 */ /* 0x000fc60000000004 */
[----:B------:R0:W-:Y:S01]  /*2d90*/  @P0 STG.E.U16 desc[UR12][R12.64+0x22], R18 ;  /* 0x000022120c000986 */ /* 0x0001e2000c10150c */
[----:B------:R-:W-:-:S13]  /*2da0*/  ISETP.GT.AND P0, PT, R5, 0x8, P3 ;  /* 0x000000080500780c */ /* 0x000fda0001f04270 */
[----:B0-----:R-:W-:Y:S05]  /*2db0*/  @!P0 BRA `(.L_x_45) ;  /* 0x0000000000048947 */ /* 0x001fea0003800000 */
[----:B------:R0:W5:Y:S02]  /*2dc0*/  LDG.E.LTC128B.U16 R4, desc[UR12][R156.64+0x20] ;  /* 0x0000200c9c047981 */ /* 0x000164000c1e1520 */
.L_x_45:
[----:B------:R-:W-:Y:S05]  /*2dd0*/  BSYNC B0 ;  /* 0x0000000000007941 */ /* 0x000fea0003800000 */
.L_x_44:
[----:B-----5:R-:W-:Y:S01]  /*2de0*/  IMAD.U32 R13, R4, 0x10000, RZ ;  /* 0x00010000040d7824 */ /* 0x020fe200078e00ff */
[----:B------:R-:W-:Y:S01]  /*2df0*/  BSSY B0, `(.L_x_46) ;  /* 0x000000b000007945 */ /* 0x000fe20003800000 */
[----:B------:R-:W-:Y:S02]  /*2e00*/  @P0 IMAD.MOV.U32 R12, RZ, RZ, R162 ;  /* 0x000000ffff0c0224 */ /* 0x000fe400078e00a2 */
[----:B------:R-:W-:-:S04]  /*2e10*/  FMUL R13, R13, R2 ;  /* 0x000000020d0d7220 */ /* 0x000fc80000400000 */
[----:B------:R-:W-:-:S05]  /*2e20*/  FFMA R13, R98, R0, R13 ;  /* 0x00000000620d7223 */ /* 0x000fca000000000d */
[----:B------:R-:W-:-:S04]  /*2e30*/  F2FP.BF16.F32.PACK_AB R13, RZ, R13 ;  /* 0x0000000dff0d723e */ /* 0x000fc800000010ff */
[----:B------:R-:W-:Y:S01]  /*2e40*/  PRMT R18, R13, 0x7610, R18 ;  /* 0x000076100d127816 */ /* 0x000fe20000000012 */
[----:B------:R-:W-:-:S05]  /*2e50*/  @P0 IMAD.MOV.U32 R13, RZ, RZ, R163 ;  /* 0x000000ffff0d0224 */ /* 0x000fca00078e00a3 */
[----:B------:R0:W-:Y:S01]  /*2e60*/  @P0 STG.E.U16 desc[UR12][R12.64+0x20], R18 ;  /* 0x000020120c000986 */ /* 0x0001e2000c10150c */
[----:B------:R-:W-:-:S13]  /*2e70*/  ISETP.GT.AND P0, PT, R5, 0x8, P1 ;  /* 0x000000080500780c */ /* 0x000fda0000f04270 */
[----:B0-----:R-:W-:Y:S05]  /*2e80*/  @!P0 BRA `(.L_x_47) ;  /* 0x0000000000048947 */ /* 0x001fea0003800000 */
[----:B------:R0:W5:Y:S02]  /*2e90*/  LDG.E.LTC128B.U16 R4, desc[UR12][R156.64+0x22] ;  /* 0x0000220c9c047981 */ /* 0x000164000c1e1520 */
.L_x_47:
[----:B------:R-:W-:Y:S05]  /*2ea0*/  BSYNC B0 ;  /* 0x0000000000007941 */ /* 0x000fea0003800000 */
.L_x_46:
        /* <DEDUP_REMOVED lines=10> */
[----:B------:R-:W-:-:S04]  /*2f50*/  IMAD.WIDE.U32 R12, R91, UR8, R16 ;  /* 0x000000085b0c7c25 */ /* 0x000fc8000f8e0010 */
[----:B------:R-:W-:Y:S02]  /*2f60*/  @P0 IMAD.MOV.U32 R91, RZ, RZ, R163 ;  /* 0x000000ffff5b0224 */ /* 0x000fe400078e00a3 */
[----:B------:R-:W-:-:S03]  /*2f70*/  IMAD.IADD R19, R13, 0x1, R19 ;  /* 0x000000010d137824 */ /* 0x000fc600078e0213 */
[----:B------:R0:W-:Y:S01]  /*2f80*/  @P0 STG.E.U16 desc[UR12][R90.64+0x22], R20 ;  /* 0x000022145a000986 */ /* 0x0001e2000c10150c */
[----:B------:R-:W-:-:S04]  /*2f90*/  LEA R18, P0, R12, UR10, 0x1 ;  /* 0x0000000a0c127c11 */ /* 0x000fc8000f8008ff */
[----:B------:R-:W-:Y:S02]  /*2fa0*/  LEA.HI.X R19, R12, UR11, R19, 0x1, P0 ;  /* 0x0000000b0c137c11 */ /* 0x000fe400080f0c13 */
[----:B------:R-:W-:-:S04]  /*2fb0*/  LEA R12, P0, R10, UR10, 0x1 ;  /* 0x0000000a0a0c7c11 */ /* 0x000fc8000f8008ff */
[----:B------:R-:W-:Y:S02]  /*2fc0*/  LEA.HI.X R13, R10, UR11, R11, 0x1, P0 ;  /* 0x0000000b0a0d7c11 */ /* 0x000fe400080f0c0b */
[----:B------:R-:W-:-:S05]  /*2fd0*/  IADD3 R15, P0, R14, R154, RZ ;  /* 0x0000009a0e0f7210 */ /* 0x000fca0007f1e0ff */
[----:B------:R-:W-:Y:S01]  /*2fe0*/  IMAD.X R16, R161, 0x1, R17, P0 ;  /* 0x00000001a1107824 */ /* 0x000fe200000e0611 */
[----:B------:R-:W-:-:S04]  /*2ff0*/  LEA R14, P0, R15, UR10, 0x1 ;  /* 0x0000000a0f0e7c11 */ /* 0x000fc8000f8008ff */
[----:B------:R-:W-:Y:S02]  /*3000*/  LEA.HI.X R15, R15, UR11, R16, 0x1, P0 ;  /* 0x0000000b0f0f7c11 */ /* 0x000fe400080f0c10 */
[----:B------:R-:W-:-:S04]  /*3010*/  LEA R10, P0, R6, UR10, 0x1 ;  /* 0x0000000a060a7c11 */ /* 0x000fc8000f8008ff */
[----:B------:R-:W-:Y:S02]  /*3020*/  LEA.HI.X R11, R6, UR11, R3, 0x1, P0 ;  /* 0x0000000b060b7c11 */ /* 0x000fe400080f0c03 */
[----:B------:R-:W-:-:S13]  /*3030*/  ISETP.GT.AND P0, PT, R5, RZ, P2 ;  /* 0x000000ff0500720c */ /* 0x000fda0001704270 */
[----:B0-----:R-:W-:Y:S05]  /*3040*/  @!P0 BRA `(.L_x_49) ;  /* 0x0000000000048947 */ /* 0x001fea0003800000 */
[----:B------:R0:W5:Y:S02]  /*3050*/  LDG.E.LTC128B.U16 R4, desc[UR12][R152.64+0x30] ;  /* 0x0000300c98047981 */ /* 0x000164000c1e1520 */
.L_x_49:
[----:B------:R-:W-:Y:S05]  /*3060*/  BSYNC B0 ;  /* 0x0000000000007941 */ /* 0x000fea0003800000 */
.L_x_48:
[----:B-----5:R-:W-:Y:S01]  /*3070*/  IMAD.U32 R3, R4, 0x10000, RZ ;  /* 0x0001000004037824 */ /* 0x020fe200078e00ff */
[----:B------:R-:W-:Y:S01]  /*3080*/  ISETP.GT.AND P1, PT, R7, 0x19, PT ;  /* 0x000000190700780c */ /* 0x000fe20003f24270 */
[----:B------:R-:W-:Y:S01]  /*3090*/  @P0 IMAD.MOV.U32 R16, RZ, RZ, R22 ;  /* 0x000000ffff100224 */ /* 0x000fe200078e0016 */
[----:B------:R-:W-:Y:S01]  /*30a0*/  LOP3.LUT R88, R88, 0xfdffffff, RZ, 0xc0, !PT ;  /* 0xfdffffff58587812 */ /* 0x000fe200078ec0ff */
[----:B------:R-:W-:Y:S01]  /*30b0*/  FMUL R3, R3, R2 ;  /* 0x0000000203037220 */ /* 0x000fe20000400000 */
[----:B------:R-:W-:Y:S01]  /*30c0*/  @P0 IMAD.MOV.U32 R17, RZ, RZ, R23 ;  /* 0x000000ffff110224 */ /* 0x000fe200078e0017 */
[----:B------:R-:W-:Y:S02]  /*30d0*/  BSSY B0, `(.L_x_50) ;  /* 0x0000008000007945 */ /* 0x000fe40003800000 */
[----:B------:R-:W-:-:S05]  /*30e0*/  FFMA R3, R100, R0, R3 ;  /* 0x0000000064037223 */ /* 0x000fca0000000003 */
[----:B------:R-:W-:Y:S02]  /*30f0*/  F2FP.BF16.F32.PACK_AB R3, RZ, R3 ;  /* 0x00000003ff03723e */ /* 0x000fe400000010ff */
[----:B------:R-:W-:-:S03]  /*3100*/  @P1 LOP3.LUT R88, R88, 0x2000000, RZ, 0xfc, !PT ;  /* 0x0200000058581812 */ /* 0x000fc600078efcff */
[----:B------:R0:W-:Y:S01]  /*3110*/  @P0 STG.E.U16 desc[UR12][R16.64+0x30], R3 ;  /* 0x0000300310000986 */ /* 0x0001e2000c10150c */
[----:B------:R-:W-:-:S13]  /*3120*/  ISETP.GT.AND P0, PT, R5, RZ, P1 ;  /* 0x000000ff0500720c */ /* 0x000fda0000f04270 */
[----:B0-----:R-:W-:Y:S05]  /*3130*/  @!P0 BRA `(.L_x_51) ;  /* 0x0000000000048947 */ /* 0x001fea0003800000 */
[----:B------:R0:W5:Y:S02]  /*3140*/  LDG.E.LTC128B.U16 R4, desc[UR12][R152.64+0x32] ;  /* 0x0000320c98047981 */ /* 0x000164000c1e1520 */
.L_x_51:
[----:B------:R-:W-:Y:S05]  /*3150*/  BSYNC B0 ;  /* 0x0000000000007941 */ /* 0x000fea0003800000 */
.L_x_50:
[----:B-----5:R-:W-:Y:S01]  /*3160*/  IMAD.U32 R3, R4, 0x10000, RZ ;  /* 0x0001000004037824 */ /* 0x020fe200078e00ff */
[----:B------:R-:W-:Y:S01]  /*3170*/  BSSY B0, `(.L_x_52) ;  /* 0x000000a000007945 */ /* 0x000fe20003800000 */
[----:B------:R-:W-:Y:S02]  /*3180*/  @P0 IMAD.MOV.U32 R16, RZ, RZ, R22 ;  /* 0x000000ffff100224 */ /* 0x000fe400078e0016 */
[----:B------:R-:W-:Y:S01]  /*3190*/  FMUL R6, R3, R2 ;  /* 0x0000000203067220 */ /* 0x000fe20000400000 */
[----:B------:R-:W-:-:S03]  /*31a0*/  @P0 IMAD.MOV.U32 R17, RZ, RZ, R23 ;  /* 0x000000ffff110224 */ /* 0x000fc600078e0017 */
[----:B------:R-:W-:-:S05]  /*31b0*/  FFMA R6, R101, R0, R6 ;  /* 0x0000000065067223 */ /* 0x000fca0000000006 */
[----:B------:R-:W-:-:S05]  /*31c0*/  F2FP.BF16.F32.PACK_AB R6, RZ, R6 ;  /* 0x00000006ff06723e */ /* 0x000fca00000010ff */
[----:B------:R0:W-:Y:S01]  /*31d0*/  @P0 STG.E.U16 desc[UR12][R16.64+0x32], R6 ;  /* 0x0000320610000986 */ /* 0x0001e2000c10150c */
[----:B------:R-:W-:-:S13]  /*31e0*/  ISETP.GT.AND P0, PT, R5, 0x8, P2 ;  /* 0x000000080500780c */ /* 0x000fda0001704270 */
[----:B0-----:R-:W-:Y:S05]  /*31f0*/  @!P0 BRA `(.L_x_53) ;  /* 0x0000000000048947 */ /* 0x001fea0003800000 */
[----:B------:R0:W5:Y:S02]  /*3200*/  LDG.E.LTC128B.U16 R4, desc[UR12][R156.64+0x30] ;  /* 0x0000300c9c047981 */ /* 0x000164000c1e1520 */
.L_x_53:
[----:B------:R-:W-:Y:S05]  /*3210*/  BSYNC B0 ;  /* 0x0000000000007941 */ /* 0x000fea0003800000 */
.L_x_52:
        /* <DEDUP_REMOVED lines=11> */
.L_x_55:
[----:B------:R-:W-:Y:S05]  /*32d0*/  BSYNC B0 ;  /* 0x0000000000007941 */ /* 0x000fea0003800000 */
.L_x_54:
        /* <DEDUP_REMOVED lines=14> */
.L_x_57:
[----:B------:R-:W-:Y:S05]  /*33c0*/  BSYNC B0 ;  /* 0x0000000000007941 */ /* 0x000fea0003800000 */
.L_x_56:
        /* <DEDUP_REMOVED lines=14> */
.L_x_59:
[----:B------:R-:W-:Y:S05]  /*34b0*/  BSYNC B0 ;  /* 0x0000000000007941 */ /* 0x000fea0003800000 */
.L_x_58:
        /* <DEDUP_REMOVED lines=11> */
.L_x_61:
[----:B------:R-:W-:Y:S05]  /*3570*/  BSYNC B0 ;  /* 0x0000000000007941 */ /* 0x000fea0003800000 */
.L_x_60:
        /* <DEDUP_REMOVED lines=11> */
.L_x_63:
[----:B------:R-:W-:Y:S05]  /*3630*/  BSYNC B0 ;  /* 0x0000000000007941 */ /* 0x000fea0003800000 */
.L_x_62:
        /* <DEDUP_REMOVED lines=14> */
.L_x_65:
[----:B------:R-:W-:Y:S05]  /*3720*/  BSYNC B0 ;  /* 0x0000000000007941 */ /* 0x000fea0003800000 */
.L_x_64:
        /* <DEDUP_REMOVED lines=14> */
.L_x_67:
[----:B------:R-:W-:Y:S05]  /*3810*/  BSYNC B0 ;  /* 0x0000000000007941 */ /* 0x000fea0003800000 */
.L_x_66:
        /* <DEDUP_REMOVED lines=11> */
.L_x_69:
[----:B------:R-:W-:Y:S05]  /*38d0*/  BSYNC B0 ;  /* 0x0000000000007941 */ /* 0x000fea0003800000 */
.L_x_68:
        /* <DEDUP_REMOVED lines=11> */
.L_x_71:
[----:B------:R-:W-:Y:S05]  /*3990*/  BSYNC B0 ;  /* 0x0000000000007941 */ /* 0x000fea0003800000 */
.L_x_70:
        /* <DEDUP_REMOVED lines=14> */
.L_x_73:
[----:B------:R-:W-:Y:S05]  /*3a80*/  BSYNC B0 ;  /* 0x0000000000007941 */ /* 0x000fea0003800000 */
.L_x_72:
        /* <DEDUP_REMOVED lines=14> */
.L_x_75:
[----:B------:R-:W-:Y:S05]  /*3b70*/  BSYNC B0 ;  /* 0x0000000000007941 */ /* 0x000fea0003800000 */
.L_x_74:
        /* <DEDUP_REMOVED lines=11> */
.L_x_77:
[----:B------:R-:W-:Y:S05]  /*3c30*/  BSYNC B0 ;  /* 0x0000000000007941 */ /* 0x000fea0003800000 */
.L_x_76:
        /* <DEDUP_REMOVED lines=11> */
.L_x_79:
[----:B------:R-:W-:Y:S05]  /*3cf0*/  BSYNC B0 ;  /* 0x0000000000007941 */ /* 0x000fea0003800000 */
.L_x_78:
        /* <DEDUP_REMOVED lines=14> */
.L_x_81:
[----:B------:R-:W-:Y:S05]  /*3de0*/  BSYNC B0 ;  /* 0x0000000000007941 */ /* 0x000fea0003800000 */
.L_x_80:
        /* <DEDUP_REMOVED lines=14> */
.L_x_83:
[----:B------:R-:W-:Y:S05]  /*3ed0*/  BSYNC B0 ;  /* 0x0000000000007941 */ /* 0x000fea0003800000 */
.L_x_82:
        /* <DEDUP_REMOVED lines=11> */
.L_x_85:
[----:B------:R-:W-:Y:S05]  /*3f90*/  BSYNC B0 ;  /* 0x0000000000007941 */ /* 0x000fea0003800000 */
.L_x_84:
        /* <DEDUP_REMOVED lines=11> */
.L_x_87:
[----:B------:R-:W-:Y:S05]  /*4050*/  BSYNC B0 ;  /* 0x0000000000007941 */ /* 0x000fea0003800000 */
.L_x_86:
        /* <DEDUP_REMOVED lines=14> */
.L_x_89:
[----:B------:R-:W-:Y:S05]  /*4140*/  BSYNC B0 ;  /* 0x0000000000007941 */ /* 0x000fea0003800000 */
.L_x_88:
        /* <DEDUP_REMOVED lines=14> */
.L_x_91:
[----:B------:R-:W-:Y:S05]  /*4230*/  BSYNC B0 ;  /* 0x0000000000007941 */ /* 0x000fea0003800000 */
.L_x_90:
        /* <DEDUP_REMOVED lines=11> */
.L_x_93:
[----:B------:R-:W-:Y:S05]  /*42f0*/  BSYNC B0 ;  /* 0x0000000000007941 */ /* 0x000fea0003800000 */
.L_x_92:
        /* <DEDUP_REMOVED lines=11> */
.L_x_95:
[----:B------:R-:W-:Y:S05]  /*43b0*/  BSYNC B0 ;  /* 0x0000000000007941 */ /* 0x000fea0003800000 */
.L_x_94:
        /* <DEDUP_REMOVED lines=14> */
.L_x_97:
[----:B------:R-:W-:Y:S05]  /*44a0*/  BSYNC B0 ;  /* 0x0000000000007941 */ /* 0x000fea0003800000 */
.L_x_96:
        /* <DEDUP_REMOVED lines=14> */
.L_x_99:
[----:B------:R-:W-:Y:S05]  /*4590*/  BSYNC B0 ;  /* 0x0000000000007941 */ /* 0x000fea0003800000 */
.L_x_98:
        /* <DEDUP_REMOVED lines=11> */
.L_x_101:
[----:B------:R-:W-:Y:S05]  /*4650*/  BSYNC B0 ;  /* 0x0000000000007941 */ /* 0x000fea0003800000 */
.L_x_100:
        /* <DEDUP_REMOVED lines=11> */
.L_x_103:
[----:B------:R-:W-:Y:S05]  /*4710*/  BSYNC B0 ;  /* 0x0000000000007941 */ /* 0x000fea0003800000 */
.L_x_102:
        /* <DEDUP_REMOVED lines=14> */
.L_x_105:
[----:B------:R-:W-:Y:S05]  /*4800*/  BSYNC B0 ;  /* 0x0000000000007941 */ /* 0x000fea0003800000 */
.L_x_104:
        /* <DEDUP_REMOVED lines=14> */
.L_x_107:
[----:B------:R-:W-:Y:S05]  /*48f0*/  BSYNC B0 ;  /* 0x0000000000007941 */ /* 0x000fea0003800000 */
.L_x_106:
        /* <DEDUP_REMOVED lines=11> */
.L_x_109:
[----:B------:R-:W-:Y:S05]  /*49b0*/  BSYNC B0 ;  /* 0x0000000000007941 */ /* 0x000fea0003800000 */
.L_x_108:
        /* <DEDUP_REMOVED lines=11> */
.L_x_111:
[----:B------:R-:W-:Y:S05]  /*4a70*/  BSYNC B0 ;  /* 0x0000000000007941 */ /* 0x000fea0003800000 */
.L_x_110:
        /* <DEDUP_REMOVED lines=14> */
.L_x_113:
[----:B------:R-:W-:Y:S05]  /*4b60*/  BSYNC B0 ;  /* 0x0000000000007941 */ /* 0x000fea0003800000 */
.L_x_112:
        /* <DEDUP_REMOVED lines=14> */
.L_x_115:
[----:B------:R-:W-:Y:S05]  /*4c50*/  BSYNC B0 ;  /* 0x0000000000007941 */ /* 0x000fea0003800000 */
.L_x_114:
        /* <DEDUP_REMOVED lines=11> */
.L_x_117:
[----:B------:R-:W-:Y:S05]  /*4d10*/  BSYNC B0 ;  /* 0x0000000000007941 */ /* 0x000fea0003800000 */
.L_x_116:
        /* <DEDUP_REMOVED lines=11> */
.L_x_119:
[----:B------:R-:W-:Y:S05]  /*4dd0*/  BSYNC B0 ;  /* 0x0000000000007941 */ /* 0x000fea0003800000 */
.L_x_118:
        /* <DEDUP_REMOVED lines=14> */
.L_x_121:
[----:B------:R-:W-:Y:S05]  /*4ec0*/  BSYNC B0 ;  /* 0x0000000000007941 */ /* 0x000fea0003800000 */
.L_x_120:
        /* <DEDUP_REMOVED lines=14> */
.L_x_123:
[----:B------:R-:W-:Y:S05]  /*4fb0*/  BSYNC B0 ;  /* 0x0000000000007941 */ /* 0x000fea0003800000 */
.L_x_122:
        /* <DEDUP_REMOVED lines=11> */
.L_x_125:
[----:B------:R-:W-:Y:S05]  /*5070*/  BSYNC B0 ;  /* 0x0000000000007941 */ /* 0x000fea0003800000 */
.L_x_124:
        /* <DEDUP_REMOVED lines=11> */
.L_x_127:
[----:B------:R-:W-:Y:S05]  /*5130*/  BSYNC B0 ;  /* 0x0000000000007941 */ /* 0x000fea0003800000 */
.L_x_126:
        /* <DEDUP_REMOVED lines=14> */
.L_x_129:
[----:B------:R-:W-:Y:S05]  /*5220*/  BSYNC B0 ;  /* 0x0000000000007941 */ /* 0x000fea0003800000 */
.L_x_128:
        /* <DEDUP_REMOVED lines=14> */
.L_x_131:
[----:B------:R-:W-:Y:S05]  /*5310*/  BSYNC B0 ;  /* 0x0000000000007941 */ /* 0x000fea0003800000 */
.L_x_130:
        /* <DEDUP_REMOVED lines=11> */
.L_x_133:
[----:B------:R-:W-:Y:S05]  /*53d0*/  BSYNC B0 ;  /* 0x0000000000007941 */ /* 0x000fea0003800000 */
.L_x_132:
        /* <DEDUP_REMOVED lines=11> */
.L_x_135:
[----:B------:R-:W-:Y:S05]  /*5490*/  BSYNC B0 ;  /* 0x0000000000007941 */ /* 0x000fea0003800000 */
.L_x_134:
[----:B-----5:R-:W-:Y:S01]  /*54a0*/  IMAD.U32 R3, R4, 0x10000, RZ ;  /* 0x0001000004037824 */ /* 0x020fe200078e00ff */
[----:B------:R-:W-:Y:S01]  /*54b0*/  ISETP.GT.AND P3, PT, R7, 0x70, PT ;  /* 0x000000700700780c */ /* 0x000fe20003f64270 */
[----:B------:R-:W-:Y:S01]  /*54c0*/  @P0 IMAD.MOV.U32 R16, RZ, RZ, R162 ;  /* 0x000000ffff100224 */ /* 0x000fe200078e00a2 */
[----:B------:R-:W-:Y:S01]  /*54d0*/  BSSY B0, `(.L_x_136) ;  /* 0x0000009000007945 */ /* 0x000fe20003800000 */
[----:B------:R-:W-:Y:S01]  /*54e0*/  FMUL R6, R3, R2 ;  /* 0x0000000203067220 */ /* 0x000fe20000400000 */
[----:B------:R-:W-:-:S03]  /*54f0*/  @P0 IMAD.MOV.U32 R17, RZ, RZ, R163 ;  /* 0x000000ffff110224 */ /* 0x000fc600078e00a3 */
[----:B------:R-:W-:-:S05]  /*5500*/  FFMA R6, R143, R0, R6 ;  /* 0x000000008f067223 */ /* 0x000fca0000000006 */
[----:B------:R-:W-:-:S05]  /*5510*/  F2FP.BF16.F32.PACK_AB R6, RZ, R6 ;  /* 0x00000006ff06723e */ /* 0x000fca00000010ff */
[----:B------:R0:W-:Y:S01]  /*5520*/  @P0 STG.E.U16 desc[UR12][R16.64+0xd2], R6 ;  /* 0x0000d20610000986 */ /* 0x0001e2000c10150c */
[----:B------:R-:W-:-:S13]  /*5530*/  ISETP.GT.AND P0, PT, R5, RZ, P3 ;  /* 0x000000ff0500720c */ /* 0x000fda0001f04270 */
[----:B0-----:R-:W-:Y:S05]  /*5540*/  @!P0 BRA `(.L_x_137) ;  /* 0x0000000000048947 */ /* 0x001fea0003800000 */
[----:B------:R0:W5:Y:S02]  /*5550*/  LDG.E.LTC128B.U16 R4, desc[UR12][R152.64+0xe0] ;  /* 0x0000e00c98047981 */ /* 0x000164000c1e1520 */
.L_x_137:
[----:B------:R-:W-:Y:S05]  /*5560*/  BSYNC B0 ;  /* 0x0000000000007941 */ /* 0x000fea0003800000 */
.L_x_136:
        /* <DEDUP_REMOVED lines=12> */
.L_x_139:
[----:B------:R-:W-:Y:S05]  /*5630*/  BSYNC B0 ;  /* 0x0000000000007941 */ /* 0x000fea0003800000 */
.L_x_138:
        /* <DEDUP_REMOVED lines=11> */
.L_x_141:
[----:B------:R-:W-:Y:S05]  /*56f0*/  BSYNC B0 ;  /* 0x0000000000007941 */ /* 0x000fea0003800000 */
.L_x_140:
        /* <DEDUP_REMOVED lines=11> */
.L_x_143:
[----:B------:R-:W-:Y:S05]  /*57b0*/  BSYNC B0 ;  /* 0x0000000000007941 */ /* 0x000fea0003800000 */
.L_x_142:
        /* <DEDUP_REMOVED lines=12> */
.L_x_145:
[----:B------:R-:W-:Y:S05]  /*5880*/  BSYNC B0 ;  /* 0x0000000000007941 */ /* 0x000fea0003800000 */
.L_x_144:
[----:B-----5:R-:W-:Y:S01]  /*5890*/  IMAD.U32 R3, R4, 0x10000, RZ ;  /* 0x0001000004037824 */ /* 0x020fe200078e00ff */
[----:B------:R-:W-:Y:S03]  /*58a0*/  BSSY B0, `(.L_x_146) ;  /* 0x000000b000007945 */ /* 0x000fe60003800000 */
[----:B------:R-:W-:-:S04]  /*58b0*/  FMUL R3, R3, R2 ;  /* 0x0000000203037220 */ /* 0x000fc80000400000 */
[----:B------:R-:W-:-:S05]  /*58c0*/  FFMA R3, R148, R0, R3 ;  /* 0x0000000094037223 */ /* 0x000fca0000000003 */
[----:B------:R-:W-:-:S05]  /*58d0*/  F2FP.BF16.F32.PACK_AB R3, RZ, R3 ;  /* 0x00000003ff03723e */ /* 0x000fca00000010ff */
[----:B------:R0:W-:Y:S01]  /*58e0*/  @P0 STG.E.U16 desc[UR12][R22.64+0xf0], R3 ;  /* 0x0000f00316000986 */ /* 0x0001e2000c10150c */
[----:B------:R-:W-:-:S05]  /*58f0*/  IADD3 R16, P0, R21, R22, RZ ;  /* 0x0000001615107210 */ /* 0x000fca0007f1e0ff */
[----:B------:R-:W-:Y:S01]  /*5900*/  IMAD.X R17, R93, 0x1, R23, P0 ;  /* 0x000000015d117824 */ /* 0x000fe200000e0617 */
[----:B------:R-:W-:-:S04]  /*5910*/  ISETP.GT.AND P0, PT, R7, 0x79, PT ;  /* 0x000000790700780c */ /* 0x000fc80003f04270 */
[----:B------:R-:W-:-:S13]  /*5920*/  ISETP.GT.AND P4, PT, R5, RZ, P0 ;  /* 0x000000ff0500720c */ /* 0x000fda0000784270 */
[----:B0-----:R-:W-:Y:S05]  /*5930*/  @!P4 BRA `(.L_x_147) ;  /* 0x000000000004c947 */ /* 0x001fea0003800000 */
[----:B------:R0:W5:Y:S02]  /*5940*/  LDG.E.LTC128B.U16 R4, desc[UR12][R152.64+0xf2] ;  /* 0x0000f20c98047981 */ /* 0x000164000c1e1520 */
.L_x_147:
[----:B------:R-:W-:Y:S05]  /*5950*/  BSYNC B0 ;  /* 0x0000000000007941 */ /* 0x000fea0003800000 */
.L_x_146:
[----:B-----5:R-:W-:Y:S01]  /*5960*/  IMAD.U32 R3, R4, 0x10000, RZ ;  /* 0x0001000004037824 */ /* 0x020fe200078e00ff */
[----:B------:R-:W-:Y:S03]  /*5970*/  BSSY B0, `(.L_x_148) ;  /* 0x0000008000007945 */ /* 0x000fe60003800000 */
[----:B------:R-:W-:-:S04]  /*5980*/  FMUL R6, R3, R2 ;  /* 0x0000000203067220 */ /* 0x000fc80000400000 */
[----:B------:R-:W-:-:S05]  /*5990*/  FFMA R6, R149, R0, R6 ;  /* 0x0000000095067223 */ /* 0x000fca0000000006 */
[----:B------:R-:W-:-:S05]  /*59a0*/  F2FP.BF16.F32.PACK_AB R6, RZ, R6 ;  /* 0x00000006ff06723e */ /* 0x000fca00000010ff */
[----:B------:R0:W-:Y:S01]  /*59b0*/  @P4 STG.E.U16 desc[UR12][R22.64+0xf2], R6 ;  /* 0x0000f20616004986 */ /* 0x0001e2000c10150c */
[----:B------:R-:W-:-:S13]  /*59c0*/  ISETP.GT.AND P4, PT, R5, 0x8, P1 ;  /* 0x000000080500780c */ /* 0x000fda0000f84270 */
[----:B0-----:R-:W-:Y:S05]  /*59d0*/  @!P4 BRA `(.L_x_149) ;  /* 0x000000000004c947 */ /* 0x001fea0003800000 */
[----:B------:R0:W5:Y:S02]  /*59e0*/  LDG.E.LTC128B.U16 R4, desc[UR12][R156.64+0xf0] ;  /* 0x0000f00c9c047981 */ /* 0x000164000c1e1520 */
.L_x_149:
[----:B------:R-:W-:Y:S05]  /*59f0*/  BSYNC B0 ;  /* 0x0000000000007941 */ /* 0x000fea0003800000 */
.L_x_148:
        /* <DEDUP_REMOVED lines=11> */
.L_x_151:
[----:B------:R-:W-:Y:S05]  /*5ab0*/  BSYNC B0 ;  /* 0x0000000000007941 */ /* 0x000fea0003800000 */
.L_x_150:
[----:B-----5:R-:W-:-:S04]  /*5ac0*/  IMAD.U32 R3, R4, 0x10000, RZ ;  /* 0x0001000004037824 */ /* 0x020fc800078e00ff */
[----:B------:R-:W-:-:S04]  /*5ad0*/  FMUL R6, R3, R2 ;  /* 0x0000000203067220 */ /* 0x000fc80000400000 */
[----:B------:R-:W-:-:S05]  /*5ae0*/  FFMA R6, R151, R0, R6 ;  /* 0x0000000097067223 */ /* 0x000fca0000000006 */
[----:B------:R-:W-:-:S05]  /*5af0*/  F2FP.BF16.F32.PACK_AB R6, RZ, R6 ;  /* 0x00000006ff06723e */ /* 0x000fca00000010ff */
[----:B------:R0:W-:Y:S01]  /*5b00*/  @P4 STG.E.U16 desc[UR12][R162.64+0xf2], R6 ;  /* 0x0000f206a2004986 */ /* 0x0001e2000c10150c */
[----:B------:R-:W-:-:S13]  /*5b10*/  ISETP.GT.AND P4, PT, R5, 0x40, P5 ;  /* 0x000000400500780c */ /* 0x000fda0002f84270 */
[----:B------:R-:W2:Y:S01]  /*5b20*/  @P4 LDG.E.LTC128B.U16 R4, desc[UR12][R18.64] ;  /* 0x0000000c12044981 */ /* 0x000ea2000c1e1520 */
[----:B------:R-:W-:Y:S01]  /*5b30*/  BSSY B0, `(.L_x_152) ;  /* 0x000000a000007945 */ /* 0x000fe20003800000 */
[----:B--2---:R-:W-:-:S04]  /*5b40*/  IMAD.U32 R3, R4, 0x10000, RZ ;  /* 0x0001000004037824 */ /* 0x004fc800078e00ff */
[----:B------:R-:W-:-:S04]  /*5b50*/  FMUL R3, R3, R2 ;  /* 0x0000000203037220 */ /* 0x000fc80000400000 */
[----:B------:R-:W-:-:S05]  /*5b60*/  FFMA R3, R24, R0, R3 ;  /* 0x0000000018037223 */ /* 0x000fca0000000003 */
[----:B------:R-:W-:-:S05]  /*5b70*/  F2FP.BF16.F32.PACK_AB R3, RZ, R3 ;  /* 0x00000003ff03723e */ /* 0x000fca00000010ff */
[----:B------:R0:W-:Y:S01]  /*5b80*/  @P4 STG.E.U16 desc[UR12][R16.64], R3 ;  /* 0x0000000310004986 */ /* 0x0001e2000c10150c */
[----:B------:R-:W-:-:S04]  /*5b90*/  LOP3.LUT P4, RZ, R88, 0x2, RZ, 0xc0, !PT ;  /* 0x0000000258ff7812 */ /* 0x000fc8000788c0ff */
[----:B------:R-:W-:-:S13]  /*5ba0*/  ISETP.GT.AND P4, PT, R5, 0x40, P4 ;  /* 0x000000400500780c */ /* 0x000fda0002784270 */
[----:B0-----:R-:W-:Y:S05]  /*5bb0*/  @!P4 BRA `(.L_x_153) ;  /* 0x000000000004c947 */ /* 0x001fea0003800000 */
[----:B------:R0:W5:Y:S02]  /*5bc0*/  LDG.E.LTC128B.U16 R4, desc[UR12][R12.64+0x2] ;  /* 0x0000020c0c047981 */ /* 0x000164000c1e1520 */
.L_x_153:
[----:B------:R-:W-:Y:S05]  /*5bd0*/  BSYNC B0 ;  /* 0x0000000000007941 */ /* 0x000fea0003800000 */
.L_x_152:
[----:B-----5:R-:W-:Y:S01]  /*5be0*/  IMAD.U32 R3, R4, 0x10000, RZ ;  /* 0x0001000004037824 */ /* 0x020fe200078e00ff */
[----:B------:R-:W-:Y:S01]  /*5bf0*/  ISETP.GT.AND P5, PT, R5, 0x48, P5 ;  /* 0x000000480500780c */ /* 0x000fe20002fa4270 */
[----:B------:R-:W-:Y:S02]  /*5c00*/  BSSY B0, `(.L_x_154) ;  /* 0x000000a000007945 */ /* 0x000fe40003800000 */
[----:B------:R-:W-:-:S04]  /*5c10*/  FMUL R6, R3, R2 ;  /* 0x0000000203067220 */ /* 0x000fc80000400000 */
[----:B------:R-:W-:-:S05]  /*5c20*/  FFMA R6, R25, R0, R6 ;  /* 0x0000000019067223 */ /* 0x000fca0000000006 */
[----:B------:R-:W-:-:S04]  /*5c30*/  F2FP.BF16.F32.PACK_AB R6, RZ, R6 ;  /* 0x00000006ff06723e */ /* 0x000fc800000010ff */
[----:B------:R-:W-:-:S05]  /*5c40*/  PRMT R3, R6, 0x7610, R3 ;  /* 0x0000761006037816 */ /* 0x000fca0000000003 */
[----:B------:R2:W-:Y:S01]  /*5c50*/  @P4 STG.E.U16 desc[UR12][R16.64+0x2], R3 ;  /* 0x0000020310004986 */ /* 0x0005e2000c10150c */
[----:B------:R-:W-:-:S05]  /*5c60*/  IADD3 R6, P4, R16, R89, RZ ;  /* 0x0000005910067210 */ /* 0x000fca0007f9e0ff */
[----:B------:R-:W-:Y:S01]  /*5c70*/  IMAD.X R7, R17, 0x1, R159, P4 ;  /* 0x0000000111077824 */ /* 0x000fe200020e069f */
[----:B------:R-:W-:Y:S07]  /*5c80*/  @!P5 BRA `(.L_x_155) ;  /* 0x000000000004d947 */ /* 0x000fee0003800000 */
[----:B------:R0:W5:Y:S02]  /*5c90*/  LDG.E.LTC128B.U16 R4, desc[UR12][R14.64] ;  /* 0x0000000c0e047981 */ /* 0x000164000c1e1520 */
.L_x_155:
[----:B------:R-:W-:Y:S05]  /*5ca0*/  BSYNC B0 ;  /* 0x0000000000007941 */ /* 0x000fea0003800000 */
.L_x_154:
[----:B--2--5:R-:W-:Y:S01]  /*5cb0*/  IMAD.U32 R3, R4, 0x10000, RZ ;  /* 0x0001000004037824 */ /* 0x024fe200078e00ff */
[----:B0-----:R-:W-:Y:S01]  /*5cc0*/  IADD3 R14, P4, R89, R16, RZ ;  /* 0x00000010590e7210 */ /* 0x001fe20007f9e0ff */
[----:B------:R-:W-:Y:S02]  /*5cd0*/  BSSY B0, `(.L_x_156) ;  /* 0x000000a000007945 */ /* 0x000fe40003800000 */
[----:B------:R-:W-:Y:S02]  /*5ce0*/  FMUL R3, R3, R2 ;  /* 0x0000000203037220 */ /* 0x000fe40000400000 */
[----:B------:R-:W-:Y:S02]  /*5cf0*/  IMAD.X R15, R159, 0x1, R17, P4 ;  /* 0x000000019f0f7824 */ /* 0x000fe400020e0611 */
[----:B------:R-:W-:-:S05]  /*5d00*/  FFMA R3, R26, R0, R3 ;  /* 0x000000001a037223 */ /* 0x000fca0000000003 */
[----:B------:R-:W-:-:S05]  /*5d10*/  F2FP.BF16.F32.PACK_AB R3, RZ, R3 ;  /* 0x00000003ff03723e */ /* 0x000fca00000010ff */
[----:B------:R0:W-:Y:S01]  /*5d20*/  @P5 STG.E.U16 desc[UR12][R6.64], R3 ;  /* 0x0000000306005986 */ /* 0x0001e2000c10150c */
[----:B------:R-:W-:-:S04]  /*5d30*/  LOP3.LUT P5, RZ, R88, 0x2, RZ, 0xc0, !PT ;  /* 0x0000000258ff7812 */ /* 0x000fc800078ac0ff */
[----:B------:R-:W-:-:S13]  /*5d40*/  ISETP.GT.AND P4, PT, R5, 0x48, P5 ;  /* 0x000000480500780c */ /* 0x000fda0002f84270 */
[----:B0-----:R-:W-:Y:S05]  /*5d50*/  @!P4 BRA `(.L_x_157) ;  /* 0x000000000004c947 */ /* 0x001fea0003800000 */
[----:B------:R0:W5:Y:S02]  /*5d60*/  LDG.E.LTC128B.U16 R4, desc[UR12][R10.64+0x2] ;  /* 0x0000020c0a047981 */ /* 0x000164000c1e1520 */
.L_x_157:
[----:B------:R-:W-:Y:S05]  /*5d70*/  BSYNC B0 ;  /* 0x0000000000007941 */ /* 0x000fea0003800000 */
.L_x_156:
[----:B-----5:R-:W-:Y:S01]  /*5d80*/  IMAD.U32 R3, R4, 0x10000, RZ ;  /* 0x0001000004037824 */ /* 0x020fe200078e00ff */
[----:B------:R-:W-:Y:S01]  /*5d90*/  LOP3.LUT P5, RZ, R88, 0x4, RZ, 0xc0, !PT ;  /* 0x0000000458ff7812 */ /* 0x000fe200078ac0ff */
[----:B------:R-:W-:Y:S02]  /*5da0*/  BSSY B0, `(.L_x_158) ;  /* 0x0000008000007945 */ /* 0x000fe40003800000 */
[----:B------:R-:W-:-:S04]  /*5db0*/  FMUL R18, R3, R2 ;  /* 0x0000000203127220 */ /* 0x000fc80000400000 */
[----:B------:R-:W-:-:S05]  /*5dc0*/  FFMA R18, R27, R0, R18 ;  /* 0x000000001b127223 */ /* 0x000fca0000000012 */
[----:B------:R-:W-:-:S05]  /*5dd0*/  F2FP.BF16.F32.PACK_AB R18, RZ, R18 ;  /* 0x00000012ff12723e */ /* 0x000fca00000010ff */
[----:B------:R2:W-:Y:S01]  /*5de0*/  @P4 STG.E.U16 desc[UR12][R6.64+0x2], R18 ;  /* 0x0000021206004986 */ /* 0x0005e2000c10150c */
[----:B------:R-:W-:-:S13]  /*5df0*/  ISETP.GT.AND P4, PT, R5, 0x40, P5 ;  /* 0x000000400500780c */ /* 0x000fda0002f84270 */
[----:B--2---:R-:W-:Y:S05]  /*5e00*/  @!P4 BRA `(.L_x_159) ;  /* 0x000000000004c947 */ /* 0x004fea0003800000 */
[----:B------:R2:W5:Y:S02]  /*5e10*/  LDG.E.LTC128B.U16 R4, desc[UR12][R12.64+0x10] ;  /* 0x0000100c0c047981 */ /* 0x000564000c1e1520 */
.L_x_159:
[----:B------:R-:W-:Y:S05]  /*5e20*/  BSYNC B0 ;  /* 0x0000000000007941 */ /* 0x000fea0003800000 */
.L_x_158:
        /* <DEDUP_REMOVED lines=8> */
[----:B0-----:R-:W-:Y:S05]  /*5eb0*/  @!P4 BRA `(.L_x_161) ;  /* 0x000000000004c947 */ /* 0x001fea0003800000 */
[----:B------:R0:W5:Y:S02]  /*5ec0*/  LDG.E.LTC128B.U16 R4, desc[UR12][R12.64+0x12] ;  /* 0x0000120c0c047981 */ /* 0x000164000c1e1520 */
.L_x_161:
[----:B------:R-:W-:Y:S05]  /*5ed0*/  BSYNC B0 ;  /* 0x0000000000007941 */ /* 0x000fea0003800000 */
.L_x_160:
[----:B-----5:R-:W-:Y:S01]  /*5ee0*/  IMAD.U32 R3, R4, 0x10000, RZ ;  /* 0x0001000004037824 */ /* 0x020fe200078e00ff */
[----:B------:R-:W-:Y:S03]  /*5ef0*/  BSSY B0, `(.L_x_162) ;  /* 0x0000009000007945 */ /* 0x000fe60003800000 */
        /* <DEDUP_REMOVED lines=8> */
.L_x_163:
[----:B------:R-:W-:Y:S05]  /*5f80*/  BSYNC B0 ;  /* 0x0000000000007941 */ /* 0x000fea0003800000 */
.L_x_162:
        /* <DEDUP_REMOVED lines=9> */
.L_x_165:
[----:B------:R-:W-:Y:S05]  /*6020*/  BSYNC B0 ;  /* 0x0000000000007941 */ /* 0x000fea0003800000 */
.L_x_164:
        /* <DEDUP_REMOVED lines=10> */
.L_x_167:
[----:B------:R-:W-:Y:S05]  /*60d0*/  BSYNC B0 ;  /* 0x0000000000007941 */ /* 0x000fea0003800000 */
.L_x_166:
        /* <DEDUP_REMOVED lines=10> */
.L_x_169:
[----:B------:R-:W-:Y:S05]  /*6180*/  BSYNC B0 ;  /* 0x0000000000007941 */ /* 0x000fea0003800000 */
.L_x_168:
        /* <DEDUP_REMOVED lines=10> */
.L_x_171:
[----:B------:R-:W-:Y:S05]  /*6230*/  BSYNC B0 ;  /* 0x0000000000007941 */ /* 0x000fea0003800000 */
.L_x_170:
        /* <DEDUP_REMOVED lines=11> */
.L_x_173:
[----:B------:R-:W-:Y:S05]  /*62f0*/  BSYNC B0 ;  /* 0x0000000000007941 */ /* 0x000fea0003800000 */
.L_x_172:
[----:B-----5:R-:W-:Y:S01]  /*6300*/  IMAD.U32 R3, R4, 0x10000, RZ ;  /* 0x0001000004037824 */ /* 0x020fe200078e00ff */
[----:B------:R-:W-:Y:S01]  /*6310*/  LOP3.LUT P5, RZ, R88, 0x4000000, RZ, 0xc0, !PT ;  /* 0x0400000058ff7812 */ /* 0x000fe200078ac0ff */
[----:B------:R-:W-:Y:S01]  /*6320*/  @P4 IMAD.MOV.U32 R7, RZ, RZ, R9 ;  /* 0x000000ffff074224 */ /* 0x000fe200078e0009 */
[----:B------:R-:W-:Y:S01]  /*6330*/  BSSY B0, `(.L_x_174) ;  /* 0x000000a000007945 */ /* 0x000fe20003800000 */
        /* <DEDUP_REMOVED lines=9> */
.L_x_175:
[----:B------:R-:W-:Y:S05]  /*63d0*/  BSYNC B0 ;  /* 0x0000000000007941 */ /* 0x000fea0003800000 */
.L_x_174:
        /* <DEDUP_REMOVED lines=10> */
.L_x_177:
[----:B------:R-:W-:Y:S05]  /*6480*/  BSYNC B0 ;  /* 0x0000000000007941 */ /* 0x000fea0003800000 */
.L_x_176:
        /* <DEDUP_REMOVED lines=10> */
.L_x_179:
[----:B------:R-:W-:Y:S05]  /*6530*/  BSYNC B0 ;  /* 0x0000000000007941 */ /* 0x000fea0003800000 */
.L_x_178:
        /* <DEDUP_REMOVED lines=11> */
.L_x_181:
[----:B------:R-:W-:Y:S05]  /*65f0*/  BSYNC B0 ;  /* 0x0000000000007941 */ /* 0x000fea0003800000 */
.L_x_180:
        /* <DEDUP_REMOVED lines=13> */
.L_x_183:
[----:B------:R-:W-:Y:S05]  /*66d0*/  BSYNC B0 ;  /* 0x0000000000007941 */ /* 0x000fea0003800000 */
.L_x_182:
        /* <DEDUP_REMOVED lines=10> */
.L_x_185:
[----:B------:R-:W-:Y:S05]  /*6780*/  BSYNC B0 ;  /* 0x0000000000007941 */ /* 0x000fea0003800000 */
.L_x_184:
        /* <DEDUP_REMOVED lines=10> */
.L_x_187:
[----:B------:R-:W-:Y:S05]  /*6830*/  BSYNC B0 ;  /* 0x0000000000007941 */ /* 0x000fea0003800000 */
.L_x_186:
        /* <DEDUP_REMOVED lines=11> */
.L_x_189:
[----:B------:R-:W-:Y:S05]  /*68f0*/  BSYNC B0 ;  /* 0x0000000000007941 */ /* 0x000fea0003800000 */
.L_x_188:
        /* <DEDUP_REMOVED lines=13> */
.L_x_191:
[----:B------:R-:W-:Y:S05]  /*69d0*/  BSYNC B0 ;  /* 0x0000000000007941 */ /* 0x000fea0003800000 */
.L_x_190:
        /* <DEDUP_REMOVED lines=10> */
.L_x_193:
[----:B------:R-:W-:Y:S05]  /*6a80*/  BSYNC B0 ;  /* 0x0000000000007941 */ /* 0x000fea0003800000 */
.L_x_192:
        /* <DEDUP_REMOVED lines=10> */
.L_x_195:
[----:B------:R-:W-:Y:S05]  /*6b30*/  BSYNC B0 ;  /* 0x0000000000007941 */ /* 0x000fea0003800000 */
.L_x_194:
        /* <DEDUP_REMOVED lines=11> */
.L_x_197:
[----:B------:R-:W-:Y:S05]  /*6bf0*/  BSYNC B0 ;  /* 0x0000000000007941 */ /* 0x000fea0003800000 */
.L_x_196:
        /* <DEDUP_REMOVED lines=13> */
.L_x_199:
[----:B------:R-:W-:Y:S05]  /*6cd0*/  BSYNC B0 ;  /* 0x0000000000007941 */ /* 0x000fea0003800000 */
.L_x_198:
        /* <DEDUP_REMOVED lines=10> */
.L_x_201:
[----:B------:R-:W-:Y:S05]  /*6d80*/  BSYNC B0 ;  /* 0x0000000000007941 */ /* 0x000fea0003800000 */
.L_x_200:
        /* <DEDUP_REMOVED lines=10> */
.L_x_203:
[----:B------:R-:W-:Y:S05]  /*6e30*/  BSYNC B0 ;  /* 0x0000000000007941 */ /* 0x000fea0003800000 */
.L_x_202:
        /* <DEDUP_REMOVED lines=11> */
.L_x_205:
[----:B------:R-:W-:Y:S05]  /*6ef0*/  BSYNC B0 ;  /* 0x0000000000007941 */ /* 0x000fea0003800000 */
.L_x_204:
        /* <DEDUP_REMOVED lines=13> */
.L_x_207:
[----:B------:R-:W-:Y:S05]  /*6fd0*/  BSYNC B0 ;  /* 0x0000000000007941 */ /* 0x000fea0003800000 */
.L_x_206:
        /* <DEDUP_REMOVED lines=10> */
.L_x_209:
[----:B------:R-:W-:Y:S05]  /*7080*/  BSYNC B0 ;  /* 0x0000000000007941 */ /* 0x000fea0003800000 */
.L_x_208:
        /* <DEDUP_REMOVED lines=10> */
.L_x_211:
[----:B------:R-:W-:Y:S05]  /*7130*/  BSYNC B0 ;  /* 0x0000000000007941 */ /* 0x000fea0003800000 */
.L_x_210:
        /* <DEDUP_REMOVED lines=11> */
.L_x_213:
[----:B------:R-:W-:Y:S05]  /*71f0*/  BSYNC B0 ;  /* 0x0000000000007941 */ /* 0x000fea0003800000 */
.L_x_212:
        /* <DEDUP_REMOVED lines=13> */
.L_x_215:
[----:B------:R-:W-:Y:S05]  /*72d0*/  BSYNC B0 ;  /* 0x0000000000007941 */ /* 0x000fea0003800000 */
.L_x_214:
        /* <DEDUP_REMOVED lines=10> */
.L_x_217:
[----:B------:R-:W-:Y:S05]  /*7380*/  BSYNC B0 ;  /* 0x0000000000007941 */ /* 0x000fea0003800000 */
.L_x_216:
        /* <DEDUP_REMOVED lines=10> */
.L_x_219:
[----:B------:R-:W-:Y:S05]  /*7430*/  BSYNC B0 ;  /* 0x0000000000007941 */ /* 0x000fea0003800000 */
.L_x_218:
        /* <DEDUP_REMOVED lines=11> */
.L_x_221:
[----:B------:R-:W-:Y:S05]  /*74f0*/  BSYNC B0 ;  /* 0x0000000000007941 */ /* 0x000fea0003800000 */
.L_x_220:
        /* <DEDUP_REMOVED lines=13> */
.L_x_223:
[----:B------:R-:W-:Y:S05]  /*75d0*/  BSYNC B0 ;  /* 0x0000000000007941 */ /* 0x000fea0003800000 */
.L_x_222:
        /* <DEDUP_REMOVED lines=10> */
.L_x_225:
[----:B------:R-:W-:Y:S05]  /*7680*/  BSYNC B0 ;  /* 0x0000000000007941 */ /* 0x000fea0003800000 */
.L_x_224:
        /* <DEDUP_REMOVED lines=10> */
.L_x_227:
[----:B------:R-:W-:Y:S05]  /*7730*/  BSYNC B0 ;  /* 0x0000000000007941 */ /* 0x000fea0003800000 */
.L_x_226:
        /* <DEDUP_REMOVED lines=11> */
.L_x_229:
[----:B------:R-:W-:Y:S05]  /*77f0*/  BSYNC B0 ;  /* 0x0000000000007941 */ /* 0x000fea0003800000 */
.L_x_228:
        /* <DEDUP_REMOVED lines=13> */
.L_x_231:
[----:B------:R-:W-:Y:S05]  /*78d0*/  BSYNC B0 ;  /* 0x0000000000007941 */ /* 0x000fea0003800000 */
.L_x_230:
        /* <DEDUP_REMOVED lines=10> */
.L_x_233:
[----:B------:R-:W-:Y:S05]  /*7980*/  BSYNC B0 ;  /* 0x0000000000007941 */ /* 0x000fea0003800000 */
.L_x_232:
        /* <DEDUP_REMOVED lines=10> */
.L_x_235:
[----:B------:R-:W-:Y:S05]  /*7a30*/  BSYNC B0 ;  /* 0x0000000000007941 */ /* 0x000fea0003800000 */
.L_x_234:
        /* <DEDUP_REMOVED lines=11> */
.L_x_237:
[----:B------:R-:W-:Y:S05]  /*7af0*/  BSYNC B0 ;  /* 0x0000000000007941 */ /* 0x000fea0003800000 */
.L_x_236:
        /* <DEDUP_REMOVED lines=13> */
.L_x_239:
[----:B------:R-:W-:Y:S05]  /*7bd0*/  BSYNC B0 ;  /* 0x0000000000007941 */ /* 0x000fea0003800000 */
.L_x_238:
        /* <DEDUP_REMOVED lines=10> */
.L_x_241:
[----:B------:R-:W-:Y:S05]  /*7c80*/  BSYNC B0 ;  /* 0x0000000000007941 */ /* 0x000fea0003800000 */
.L_x_240:
        /* <DEDUP_REMOVED lines=10> */
.L_x_243:
[----:B------:R-:W-:Y:S05]  /*7d30*/  BSYNC B0 ;  /* 0x0000000000007941 */ /* 0x000fea0003800000 */
.L_x_242:
        /* <DEDUP_REMOVED lines=11> */
.L_x_245:
[----:B------:R-:W-:Y:S05]  /*7df0*/  BSYNC B0 ;  /* 0x0000000000007941 */ /* 0x000fea0003800000 */
.L_x_244:
        /* <DEDUP_REMOVED lines=13> */
.L_x_247:
[----:B------:R-:W-:Y:S05]  /*7ed0*/  BSYNC B0 ;  /* 0x0000000000007941 */ /* 0x000fea0003800000 */
.L_x_246:
        /* <DEDUP_REMOVED lines=10> */
.L_x_249:
[----:B------:R-:W-:Y:S05]  /*7f80*/  BSYNC B0 ;  /* 0x0000000000007941 */ /* 0x000fea0003800000 */
.L_x_248:
        /* <DEDUP_REMOVED lines=10> */
.L_x_251:
[----:B------:R-:W-:Y:S05]  /*8030*/  BSYNC B0 ;  /* 0x0000000000007941 */ /* 0x000fea0003800000 */
.L_x_250:
        /* <DEDUP_REMOVED lines=11> */
.L_x_253:
[----:B------:R-:W-:Y:S05]  /*80f0*/  BSYNC B0 ;  /* 0x0000000000007941 */ /* 0x000fea0003800000 */
.L_x_252:
        /* <DEDUP_REMOVED lines=13> */
.L_x_255:
[----:B------:R-:W-:Y:S05]  /*81d0*/  BSYNC B0 ;  /* 0x0000000000007941 */ /* 0x000fea0003800000 */
.L_x_254:
        /* <DEDUP_REMOVED lines=9> */
.L_x_257:
[----:B------:R-:W-:Y:S05]  /*8270*/  BSYNC B0 ;  /* 0x0000000000007941 */ /* 0x000fea0003800000 */
.L_x_256:
[----:B-----5:R-:W-:Y:S01]  /*8280*/  IMAD.U32 R3, R4, 0x10000, RZ ;  /* 0x0001000004037824 */ /* 0x020fe200078e00ff */
[----:B------:R-:W-:Y:S01]  /*8290*/  ISETP.GT.AND P5, PT, R5, 0x48, P5 ;  /* 0x000000480500780c */ /* 0x000fe20002fa4270 */
[----:B------:R-:W-:Y:S02]  /*82a0*/  BSSY B0, `(.L_x_258) ;  /* 0x0000007000007945 */ /* 0x000fe40003800000 */
[----:B------:R-:W-:-:S04]  /*82b0*/  FMUL R6, R3, R2 ;  /* 0x0000000203067220 */ /* 0x000fc80000400000 */
[----:B------:R-:W-:-:S05]  /*82c0*/  FFMA R6, R77, R0, R6 ;  /* 0x000000004d067223 */ /* 0x000fca0000000006 */
[----:B------:R-:W-:-:S05]  /*82d0*/  F2FP.BF16.F32.PACK_AB R6, RZ, R6 ;  /* 0x00000006ff06723e */ /* 0x000fca00000010ff */
[----:B------:R0:W-:Y:S01]  /*82e0*/  @P4 STG.E.U16 desc[UR12][R16.64+0xd2], R6 ;  /* 0x0000d20610004986 */ /* 0x0001e2000c10150c */
[----:B------:R-:W-:Y:S05]  /*82f0*/  @!P5 BRA `(.L_x_259) ;  /* 0x000000000004d947 */ /* 0x000fea0003800000 */
[----:B------:R0:W5:Y:S02]  /*8300*/  LDG.E.LTC128B.U16 R4, desc[UR12][R10.64+0xd0] ;  /* 0x0000d00c0a047981 */ /* 0x000164000c1e1520 */
.L_x_259:
[----:B------:R-:W-:Y:S05]  /*8310*/  BSYNC B0 ;  /* 0x0000000000007941 */ /* 0x000fea0003800000 */
.L_x_258:
[----:B-----5:R-:W-:Y:S01]  /*8320*/  IMAD.U32 R3, R4, 0x10000, RZ ;  /* 0x0001000004037824 */ /* 0x020fe200078e00ff */
[----:B------:R-:W-:Y:S01]  /*8330*/  ISETP.GT.AND P4, PT, R5, 0x48, P6 ;  /* 0x000000480500780c */ /* 0x000fe20003784270 */
[----:B0-----:R-:W-:Y:S01]  /*8340*/  @P5 IMAD.MOV.U32 R6, RZ, RZ, R8 ;  /* 0x000000ffff065224 */ /* 0x001fe200078e0008 */
[----:B------:R-:W-:Y:S01]  /*8350*/  BSSY B0, `(.L_x_260) ;  /* 0x0000008000007945 */ /* 0x000fe20003800000 */
[----:B------:R-:W-:Y:S01]  /*8360*/  FMUL R3, R3, R2 ;  /* 0x0000000203037220 */ /* 0x000fe20000400000 */
[----:B------:R-:W-:-:S03]  /*8370*/  @P5 IMAD.MOV.U32 R7, RZ, RZ, R9 ;  /* 0x000000ffff075224 */ /* 0x000fc600078e0009 */
[----:B------:R-:W-:-:S05]  /*8380*/  FFMA R3, R78, R0, R3 ;  /* 0x000000004e037223 */ /* 0x000fca0000000003 */
[----:B------:R-:W-:-:S05]  /*8390*/  F2FP.BF16.F32.PACK_AB R3, RZ, R3 ;  /* 0x00000003ff03723e */ /* 0x000fca00000010ff */
[----:B------:R0:W-:Y:S01]  /*83a0*/  @P5 STG.E.U16 desc[UR12][R6.64+0xd0], R3 ;  /* 0x0000d00306005986 */ /* 0x0001e2000c10150c */
[----:B------:R-:W-:Y:S05]  /*83b0*/  @!P4 BRA `(.L_x_261) ;  /* 0x000000000004c947 */ /* 0x000fea0003800000 */
[----:B------:R0:W5:Y:S02]  /*83c0*/  LDG.E.LTC128B.U16 R4, desc[UR12][R10.64+0xd2] ;  /* 0x0000d20c0a047981 */ /* 0x000164000c1e1520 */
.L_x_261:
[----:B------:R-:W-:Y:S05]  /*83d0*/  BSYNC B0 ;  /* 0x0000000000007941 */ /* 0x000fea0003800000 */
.L_x_260:
[----:B0----5:R-:W-:Y:S01]  /*83e0*/  IMAD.U32 R3, R4, 0x10000, RZ ;  /* 0x0001000004037824 */ /* 0x021fe200078e00ff */
[----:B------:R-:W-:Y:S01]  /*83f0*/  ISETP.GT.AND P5, PT, R5, 0x40, P3 ;  /* 0x000000400500780c */ /* 0x000fe20001fa4270 */
        /* <DEDUP_REMOVED lines=8> */
[----:B------:R-:W-:Y:S05]  /*8480*/  @!P5 BRA `(.L_x_263) ;  /* 0x000000000004d947 */ /* 0x000fea0003800000 */
[----:B------:R0:W5:Y:S02]  /*8490*/  LDG.E.LTC128B.U16 R4, desc[UR12][R12.64+0xe0] ;  /* 0x0000e00c0c047981 */ /* 0x000164000c1e1520 */
.L_x_263:
[----:B------:R-:W-:Y:S05]  /*84a0*/  BSYNC B0 ;  /* 0x0000000000007941 */ /* 0x000fea0003800000 */
.L_x_262:
[----:B0----5:R-:W-:Y:S01]  /*84b0*/  IMAD.U32 R3, R4, 0x10000, RZ ;  /* 0x0001000004037824 */ /* 0x021fe200078e00ff */
        /* <DEDUP_REMOVED lines=8> */
.L_x_265:
[----:B------:R-:W-:Y:S05]  /*8540*/  BSYNC B0 ;  /* 0x0000000000007941 */ /* 0x000fea0003800000 */
.L_x_264:
        /* <DEDUP_REMOVED lines=9> */
.L_x_267:
[----:B------:R-:W-:Y:S05]  /*85e0*/  BSYNC B0 ;  /* 0x0000000000007941 */ /* 0x000fea0003800000 */
.L_x_266:
        /* <DEDUP_REMOVED lines=11> */
.L_x_269:
[----:B------:R-:W-:Y:S05]  /*86a0*/  BSYNC B0 ;  /* 0x0000000000007941 */ /* 0x000fea0003800000 */
.L_x_268:
        /* <DEDUP_REMOVED lines=12> */
.L_x_271:
[----:B------:R-:W-:Y:S05]  /*8770*/  BSYNC B0 ;  /* 0x0000000000007941 */ /* 0x000fea0003800000 */
.L_x_270:
        /* <DEDUP_REMOVED lines=9> */
.L_x_273:
[----:B------:R-:W-:Y:S05]  /*8810*/  BSYNC B0 ;  /* 0x0000000000007941 */ /* 0x000fea0003800000 */
.L_x_272:
[C---:B0----5:R-:W-:Y:S01]  /*8820*/  IMAD.U32 R3, R4.reuse, 0x10000, RZ ;  /* 0x0001000004037824 */ /* 0x061fe200078e00ff */
[----:B------:R-:W-:Y:S01]  /*8830*/  ISETP.GT.AND P1, PT, R5, 0x48, P1 ;  /* 0x000000480500780c */ /* 0x000fe20000f24270 */
[----:B------:R-:W-:Y:S02]  /*8840*/  BSSY B0, `(.L_x_274) ;  /* 0x0000008000007945 */ /* 0x000fe40003800000 */
[----:B------:R-:W-:Y:S01]  /*8850*/  FMUL R6, R3, R2 ;  /* 0x0000000203067220 */ /* 0x000fe20000400000 */
[----:B------:R-:W-:-:S03]  /*8860*/  PRMT R3, R4, 0x7610, R3 ;  /* 0x0000761004037816 */ /* 0x000fc60000000003 */
[----:B------:R-:W-:-:S05]  /*8870*/  FFMA R6, R85, R0, R6 ;  /* 0x0000000055067223 */ /* 0x000fca0000000006 */
[----:B------:R-:W-:-:S05]  /*8880*/  F2FP.BF16.F32.PACK_AB R6, RZ, R6 ;  /* 0x00000006ff06723e */ /* 0x000fca00000010ff */
[----:B------:R0:W-:Y:S01]  /*8890*/  @P2 STG.E.U16 desc[UR12][R16.64+0xf2], R6 ;  /* 0x0000f20610002986 */ /* 0x0001e2000c10150c */
[----:B------:R-:W-:Y:S05]  /*88a0*/  @!P1 BRA `(.L_x_275) ;  /* 0x0000000000049947 */ /* 0x000fea0003800000 */
[----:B------:R0:W5:Y:S02]  /*88b0*/  LDG.E.LTC128B.U16 R3, desc[UR12][R10.64+0xf0] ;  /* 0x0000f00c0a037981 */ /* 0x000164000c1e1520 */
.L_x_275:
[----:B------:R-:W-:Y:S05]  /*88c0*/  BSYNC B0 ;  /* 0x0000000000007941 */ /* 0x000fea0003800000 */
.L_x_274:
[----:B-----5:R-:W-:Y:S01]  /*88d0*/  IMAD.U32 R7, R3, 0x10000, RZ ;  /* 0x0001000003077824 */ /* 0x020fe200078e00ff */
[----:B------:R-:W-:Y:S01]  /*88e0*/  ISETP.GT.AND P0, PT, R5, 0x48, P0 ;  /* 0x000000480500780c */ /* 0x000fe20000704270 */
[----:B------:R-:W-:Y:S01]  /*88f0*/  @P1 IMAD.MOV.U32 R4, RZ, RZ, R8 ;  /* 0x000000ffff041224 */ /* 0x000fe200078e0008 */
        /* <DEDUP_REMOVED lines=8> */
.L_x_277:
[----:B------:R-:W-:Y:S05]  /*8980*/  BSYNC B0 ;  /* 0x0000000000007941 */ /* 0x000fea0003800000 */
.L_x_276:
[----:B-----5:R-:W-:-:S04]  /*8990*/  IMAD.U32 R3, R3, 0x10000, RZ ;  /* 0x0001000003037824 */ /* 0x020fc800078e00ff */
[----:B------:R-:W-:-:S04]  /*89a0*/  FMUL R2, R3, R2 ;  /* 0x0000000203027220 */ /* 0x000fc80000400000 */
[----:B------:R-:W-:Y:S01]  /*89b0*/  FFMA R2, R87, R0, R2 ;  /* 0x0000000057027223 */ /* 0x000fe20000000002 */
[----:B------:R-:W-:Y:S06]  /*89c0*/  @!P0 EXIT ;  /* 0x000000000000894d */ /* 0x000fec0003800000 */
[----:B------:R-:W-:-:S05]  /*89d0*/  F2FP.BF16.F32.PACK_AB R2, RZ, R2 ;  /* 0x00000002ff02723e */ /* 0x000fca00000010ff */
[----:B------:R-:W-:Y:S01]  /*89e0*/  STG.E.U16 desc[UR12][R8.64+0xf2], R2 ;  /* 0x0000f20208007986 */ /* 0x000fe2000c10150c */
[----:B------:R-:W-:Y:S05]  /*89f0*/  EXIT ;  /* 0x000000000000794d */ /* 0x000fea0003800000 */
.L_x_27:
[----:B------:R-:W-:Y:S01]  /*8a00*/  ULDC.64 UR4, c[0x0][0x5c8] ;  /* 0x0001720000047ab9 */ /* 0x000fe20000000a00 */
[-C--:B------:R-:W-:Y:S01]  /*8a10*/  FMUL R88, R88, R0.reuse ;  /* 0x0000000058587220 */ /* 0x080fe20000400000 */
[C---:B------:R-:W-:Y:S01]  /*8a20*/  LEA R2, P1, R154.reuse, UR4, 0x1 ;  /* 0x000000049a027c11 */ /* 0x040fe2000f8208ff */
[-C--:B------:R-:W-:Y:S01]  /*8a30*/  FMUL R89, R89, R0.reuse ;  /* 0x0000000059597220 */ /* 0x080fe20000400000 */
[C---:B------:R-:W-:Y:S01]  /*8a40*/  SHF.L.U64.HI R11, R159.reuse, 0x1, R160 ;  /* 0x000000019f0b7819 */ /* 0x040fe200000102a0 */
[----:B------:R-:W-:Y:S01]  /*8a50*/  IMAD.SHL.U32 R159, R159, 0x2, RZ ;  /* 0x000000029f9f7824 */ /* 0x000fe200078e00ff */
[----:B------:R-:W-:Y:S01]  /*8a60*/  LEA.HI.X R3, R154, UR5, R153, 0x1, P1 ;  /* 0x000000059a037c11 */ /* 0x000fe200088f0c99 */
[----:B------:R-:W-:Y:S01]  /*8a70*/  FMUL R90, R90, R0 ;  /* 0x000000005a5a7220 */ /* 0x000fe20000400000 */
[----:B------:R-:W-:Y:S01]  /*8a80*/  F2FP.BF16.F32.PACK_AB R88, RZ, R88 ;  /* 0x00000058ff58723e */ /* 0x000fe200000010ff */
[-C--:B------:R-:W-:Y:S01]  /*8a90*/  FMUL R91, R91, R0.reuse ;  /* 0x000000005b5b7220 */ /* 0x080fe20000400000 */
[----:B------:R-:W-:Y:S01]  /*8aa0*/  ISETP.GT.AND P4, PT, R7, 0x1, PT ;  /* 0x000000010700780c */ /* 0x000fe20003f84270 */
[-C--:B------:R-:W-:Y:S01]  /*8ab0*/  FMUL R92, R92, R0.reuse ;  /* 0x000000005c5c7220 */ /* 0x080fe20000400000 */
[C---:B------:R-:W-:Y:S01]  /*8ac0*/  ISETP.GT.AND P1, PT, R5.reuse, 0x8, P5 ;  /* 0x000000080500780c */ /* 0x040fe20002f24270 */
[----:B------:R-:W-:Y:S01]  /*8ad0*/  @P0 STG.E.U16 desc[UR12][R2.64], R88 ;  /* 0x0000005802000986 */ /* 0x000fe2000c10150c */
[----:B------:R-:W-:Y:S01]  /*8ae0*/  ISETP.GT.AND P2, PT, R5, RZ, P4 ;  /* 0x000000ff0500720c */ /* 0x000fe20002744270 */
[----:B------:R-:W-:Y:S01]  /*8af0*/  FMUL R93, R93, R0 ;  /* 0x000000005d5d7220 */ /* 0x000fe20000400000 */
[----:B------:R-:W-:Y:S01]  /*8b00*/  IADD3 R16, P0, R159, R2, RZ ;  /* 0x000000029f107210 */ /* 0x000fe20007f1e0ff */
[----:B------:R-:W-:Y:S01]  /*8b10*/  FMUL R94, R94, R0 ;  /* 0x000000005e5e7220 */ /* 0x000fe20000400000 */
[----:B------:R-:W-:Y:S01]  /*8b20*/  F2FP.BF16.F32.PACK_AB R89, RZ, R89 ;  /* 0x00000059ff59723e */ /* 0x000fe200000010ff */
[----:B------:R-:W-:Y:S01]  /*8b30*/  IMAD.SHL.U32 R15, R9, 0x2, RZ ;  /* 0x00000002090f7824 */ /* 0x000fe200078e00ff */
[----:B------:R-:W-:Y:S01]  /*8b40*/  F2FP.BF16.F32.PACK_AB R90, RZ, R90 ;  /* 0x0000005aff5a723e */ /* 0x000fe200000010ff */
[----:B------:R-:W-:Y:S01]  /*8b50*/  IMAD.X R17, R11, 0x1, R3, P0 ;  /* 0x000000010b117824 */ /* 0x000fe200000e0603 */
[----:B------:R-:W-:Y:S01]  /*8b60*/  ISETP.GT.AND P0, PT, R5, 0x8, P4 ;  /* 0x000000080500780c */ /* 0x000fe20002704270 */
[-C--:B------:R-:W-:Y:S01]  /*8b70*/  FMUL R95, R95, R0.reuse ;  /* 0x000000005f5f7220 */ /* 0x080fe20000400000 */
[C---:B------:R-:W-:Y:S01]  /*8b80*/  ISETP.GT.AND P3, PT, R7.reuse, 0x8, PT ;  /* 0x000000080700780c */ /* 0x040fe20003f64270 */
[-C--:B------:R-:W-:Y:S01]  /*8b90*/  FMUL R96, R96, R0.reuse ;  /* 0x0000000060607220 */ /* 0x080fe20000400000 */
[----:B------:R-:W-:Y:S01]  /*8ba0*/  ISETP.GT.AND P4, PT, R7, 0x9, PT ;  /* 0x000000090700780c */ /* 0x000fe20003f84270 */
[----:B------:R-:W-:Y:S01]  /*8bb0*/  @P2 STG.E.U16 desc[UR12][R2.64+0x2], R89 ;  /* 0x0000025902002986 */ /* 0x000fe2000c10150c */
[----:B------:R-:W-:Y:S01]  /*8bc0*/  ISETP.GT.AND P2, PT, R5, RZ, P3 ;  /* 0x000000ff0500720c */ /* 0x000fe20001f44270 */
[-C--:B------:R-:W-:Y:S01]  /*8bd0*/  FMUL R97, R97, R0.reuse ;  /* 0x0000000061617220 */ /* 0x080fe20000400000 */
[----:B------:R-:W-:Y:S01]  /*8be0*/  F2FP.BF16.F32.PACK_AB R91, RZ, R91 ;  /* 0x0000005bff5b723e */ /* 0x000fe200000010ff */
[----:B------:R-:W-:Y:S01]  /*8bf0*/  @P1 STG.E.U16 desc[UR12][R16.64], R90 ;  /* 0x0000005a10001986 */ /* 0x000fe2000c10150c */
[C---:B------:R-:W-:Y:S01]  /*8c00*/  ISETP.GT.AND P1, PT, R5.reuse, RZ, P4 ;  /* 0x000000ff0500720c */ /* 0x040fe20002724270 */
[----:B------:R-:W-:Y:S01]  /*8c10*/  FMUL R98, R98, R0 ;  /* 0x0000000062627220 */ /* 0x000fe20000400000 */
[----:B------:R-:W-:Y:S01]  /*8c20*/  F2FP.BF16.F32.PACK_AB R92, RZ, R92 ;  /* 0x0000005cff5c723e */ /* 0x000fe200000010ff */
[----:B------:R-:W-:Y:S01]  /*8c30*/  @P0 STG.E.U16 desc[UR12][R16.64+0x2], R91 ;  /* 0x0000025b10000986 */ /* 0x000fe2000c10150c */
[----:B------:R-:W-:Y:S01]  /*8c40*/  ISETP.GT.AND P0, PT, R5, 0x8, P3 ;  /* 0x000000080500780c */ /* 0x000fe20001f04270 */
[-C--:B------:R-:W-:Y:S01]  /*8c50*/  FMUL R99, R99, R0.reuse ;  /* 0x0000000063637220 */ /* 0x080fe20000400000 */
[----:B------:R-:W-:Y:S01]  /*8c60*/  F2FP.BF16.F32.PACK_AB R93, RZ, R93 ;  /* 0x0000005dff5d723e */ /* 0x000fe200000010ff */
[----:B------:R-:W-:Y:S01]  /*8c70*/  FMUL R100, R100, R0 ;  /* 0x0000000064647220 */ /* 0x000fe20000400000 */
[----:B------:R-:W-:Y:S01]  /*8c80*/  SHF.L.U64.HI R13, R9, 0x1, R8 ;  /* 0x00000001090d7819 */ /* 0x000fe20000010208 */
[----:B------:R-:W-:Y:S01]  /*8c90*/  @P2 STG.E.U16 desc[UR12][R2.64+0x10], R92 ;  /* 0x0000105c02002986 */ /* 0x000fe2000c10150c */
[----:B------:R-:W-:Y:S01]  /*8ca0*/  F2FP.BF16.F32.PACK_AB R94, RZ, R94 ;  /* 0x0000005eff5e723e */ /* 0x000fe200000010ff */
[----:B------:R-:W-:Y:S01]  /*8cb0*/  FMUL R101, R101, R0 ;  /* 0x0000000065657220 */ /* 0x000fe20000400000 */
[----:B------:R-:W-:Y:S01]  /*8cc0*/  ISETP.GT.AND P3, PT, R7, 0x10, PT ;  /* 0x000000100700780c */ /* 0x000fe20003f64270 */
[----:B------:R-:W-:Y:S01]  /*8cd0*/  @P1 STG.E.U16 desc[UR12][R2.64+0x12], R93 ;  /* 0x0000125d02001986 */ /* 0x000fe2000c10150c */
[----:B------:R-:W-:Y:S01]  /*8ce0*/  IADD3 R8, P1, P2, R159, R2, R15 ;  /* 0x000000029f087210 */ /* 0x000fe20007a3e00f */
[-C--:B------:R-:W-:Y:S01]  /*8cf0*/  FMUL R102, R102, R0.reuse ;  /* 0x0000000066667220 */ /* 0x080fe20000400000 */
[----:B------:R-:W-:Y:S01]  /*8d00*/  F2FP.BF16.F32.PACK_AB R95, RZ, R95 ;  /* 0x0000005fff5f723e */ /* 0x000fe200000010ff */
[----:B------:R-:W-:Y:S01]  /*8d10*/  @P0 STG.E.U16 desc[UR12][R16.64+0x10], R94 ;  /* 0x0000105e10000986 */ /* 0x000fe2000c10150c */
[----:B------:R-:W-:Y:S01]  /*8d20*/  IADD3.X R9, R11, R3, R13, P1, P2 ;  /* 0x000000030b097210 */ /* 0x000fe20000fe440d */
[-C--:B------:R-:W-:Y:S01]  /*8d30*/  FMUL R103, R103, R0.reuse ;  /* 0x0000000067677220 */ /* 0x080fe20000400000 */
[C---:B------:R-:W-:Y:S01]  /*8d40*/  ISETP.GT.AND P1, PT, R5.reuse, 0x8, P4 ;  /* 0x000000080500780c */ /* 0x040fe20002724270 */
[-C--:B------:R-:W-:Y:S01]  /*8d50*/  FMUL R104, R104, R0.reuse ;  /* 0x0000000068687220 */ /* 0x080fe20000400000 */
[----:B------:R-:W-:Y:S01]  /*8d60*/  ISETP.GT.AND P0, PT, R5, RZ, P3 ;  /* 0x000000ff0500720c */ /* 0x000fe20001f04270 */
[----:B------:R-:W-:Y:S01]  /*8d70*/  FMUL R105, R105, R0 ;  /* 0x0000000069697220 */ /* 0x000fe20000400000 */
[----:B------:R-:W-:Y:S01]  /*8d80*/  F2FP.BF16.F32.PACK_AB R96, RZ, R96 ;  /* 0x00000060ff60723e */ /* 0x000fe200000010ff */
[-C--:B------:R-:W-:Y:S01]  /*8d90*/  FMUL R106, R106, R0.reuse ;  /* 0x000000006a6a7220 */ /* 0x080fe20000400000 */
[----:B------:R-:W-:Y:S01]  /*8da0*/  ISETP.GT.AND P2, PT, R7, 0x11, PT ;  /* 0x000000110700780c */ /* 0x000fe20003f44270 */
[-C--:B------:R-:W-:Y:S01]  /*8db0*/  FMUL R107, R107, R0.reuse ;  /* 0x000000006b6b7220 */ /* 0x080fe20000400000 */
[----:B------:R-:W-:Y:S01]  /*8dc0*/  F2FP.BF16.F32.PACK_AB R97, RZ, R97 ;  /* 0x00000061ff61723e */ /* 0x000fe200000010ff */
[----:B------:R-:W-:Y:S01]  /*8dd0*/  FMUL R108, R108, R0 ;  /* 0x000000006c6c7220 */ /* 0x000fe20000400000 */
[----:B------:R-:W-:Y:S01]  /*8de0*/  F2FP.BF16.F32.PACK_AB R98, RZ, R98 ;  /* 0x00000062ff62723e */ /* 0x000fe200000010ff */
[----:B------:R-:W-:Y:S01]  /*8df0*/  FMUL R109, R109, R0 ;  /* 0x000000006d6d7220 */ /* 0x000fe20000400000 */
[----:B------:R-:W-:Y:S01]  /*8e00*/  F2FP.BF16.F32.PACK_AB R99, RZ, R99 ;  /* 0x00000063ff63723e */ /* 0x000fe200000010ff */
[----:B------:R-:W-:Y:S01]  /*8e10*/  @P1 STG.E.U16 desc[UR12][R16.64+0x12], R95 ;  /* 0x0000125f10001986 */ /* 0x000fe2000c10150c */
[----:B------:R-:W-:Y:S01]  /*8e20*/  F2FP.BF16.F32.PACK_AB R100, RZ, R100 ;  /* 0x00000064ff64723e */ /* 0x000fe200000010ff */
[-C--:B------:R-:W-:Y:S01]  /*8e30*/  FMUL R110, R110, R0.reuse ;  /* 0x000000006e6e7220 */ /* 0x080fe20000400000 */
[----:B------:R-:W-:Y:S01]  /*8e40*/  ISETP.GT.AND P1, PT, R7, 0x19, PT ;  /* 0x000000190700780c */ /* 0x000fe20003f24270 */
[----:B------:R-:W-:Y:S01]  /*8e50*/  @P0 STG.E.U16 desc[UR12][R2.64+0x20], R96 ;  /* 0x0000206002000986 */ /* 0x000fe2000c10150c */
[----:B------:R-:W-:Y:S01]  /*8e60*/  ISETP.GT.AND P0, PT, R5, RZ, P2 ;  /* 0x000000ff0500720c */ /* 0x000fe20001704270 */
[-C--:B------:R-:W-:Y:S01]  /*8e70*/  FMUL R111, R111, R0.reuse ;  /* 0x000000006f6f7220 */ /* 0x080fe20000400000 */
[----:B------:R-:W-:Y:S01]  /*8e80*/  F2FP.BF16.F32.PACK_AB R101, RZ, R101 ;  /* 0x00000065ff65723e */ /* 0x000fe200000010ff */
[----:B------:R-:W-:Y:S01]  /*8e90*/  FMUL R112, R112, R0 ;  /* 0x0000000070707220 */ /* 0x000fe20000400000 */
[----:B------:R-:W-:Y:S01]  /*8ea0*/  F2FP.BF16.F32.PACK_AB R102, RZ, R102 ;  /* 0x00000066ff66723e */ /* 0x000fe200000010ff */
        /* <DEDUP_REMOVED lines=8> */
[----:B------:R-:W-:Y:S01]  /*8f30*/  @P0 STG.E.U16 desc[UR12][R2.64+0x22], R97 ;  /* 0x0000226102000986 */ /* 0x000fe2000c10150c */
[----:B------:R-:W-:Y:S01]  /*8f40*/  ISETP.GT.AND P0, PT, R5, 0x8, P3 ;  /* 0x000000080500780c */ /* 0x000fe20001f04270 */
        /* <DEDUP_REMOVED lines=15> */
[----:B------:R-:W-:Y:S01]  /*9040*/  ISETP.GT.AND P2, PT, R7, 0x18, PT ;  /* 0x000000180700780c */ /* 0x000fe20003f44270 */
        /* <DEDUP_REMOVED lines=8> */
[----:B------:R-:W-:Y:S01]  /*90d0*/  FMUL R128, R128, R0 ;  /* 0x0000000080807220 */ /* 0x000fe20000400000 */
[----:B------:R-:W-:Y:S01]  /*90e0*/  F2FP.BF16.F32.PACK_AB R117, RZ, R117 ;  /* 0x00000075ff75723e */ /* 0x000fe200000010ff */
[----:B------:R-:W-:Y:S01]  /*90f0*/  @P0 STG.E.U16 desc[UR12][R16.64+0x22], R99 ;  /* 0x0000226310000986 */ /* 0x000fe2000c10150c */
[----:B------:R-:W-:Y:S01]  /*9100*/  IADD3 R12, P0, R15, R2, RZ ;  /* 0x000000020f0c7210 */ /* 0x000fe20007f1e0ff */
[----:B------:R-:W-:Y:S01]  /*9110*/  FMUL R129, R129, R0 ;  /* 0x0000000081817220 */ /* 0x000fe20000400000 */
[----:B------:R-:W-:Y:S01]  /*9120*/  F2FP.BF16.F32.PACK_AB R118, RZ, R118 ;  /* 0x00000076ff76723e */ /* 0x000fe200000010ff */
[----:B------:R-:W-:Y:S01]  /*9130*/  FMUL R130, R130, R0 ;  /* 0x0000000082827220 */ /* 0x000fe20000400000 */
[----:B------:R-:W-:Y:S01]  /*9140*/  F2FP.BF16.F32.PACK_AB R119, RZ, R119 ;  /* 0x00000077ff77723e */ /* 0x000fe200000010ff */
[----:B------:R-:W-:Y:S01]  /*9150*/  IMAD.X R13, R13, 0x1, R3, P0 ;  /* 0x000000010d0d7824 */ /* 0x000fe200000e0603 */
[----:B------:R-:W-:Y:S01]  /*9160*/  IADD3 R14, P0, R159, R12, RZ ;  /* 0x0000000c9f0e7210 */ /* 0x000fe20007f1e0ff */
[----:B------:R-:W-:Y:S01]  /*9170*/  FMUL R131, R131, R0 ;  /* 0x0000000083837220 */ /* 0x000fe20000400000 */
[----:B------:R-:W-:Y:S01]  /*9180*/  F2FP.BF16.F32.PACK_AB R120, RZ, R120 ;  /* 0x00000078ff78723e */ /* 0x000fe200000010ff */
[-C--:B------:R-:W-:Y:S01]  /*9190*/  FMUL R132, R132, R0.reuse ;  /* 0x0000000084847220 */ /* 0x080fe20000400000 */
[----:B------:R-:W-:Y:S01]  /*91a0*/  F2FP.BF16.F32.PACK_AB R121, RZ, R121 ;  /* 0x00000079ff79723e */ /* 0x000fe200000010ff */
[----:B------:R-:W-:Y:S01]  /*91b0*/  IMAD.X R15, R11, 0x1, R13, P0 ;  /* 0x000000010b0f7824 */ /* 0x000fe200000e060d */
[----:B------:R-:W-:Y:S01]  /*91c0*/  ISETP.GT.AND P0, PT, R5, RZ, P2 ;  /* 0x000000ff0500720c */ /* 0x000fe20001704270 */
        /* <DEDUP_REMOVED lines=12> */
[----:B------:R-:W-:Y:S01]  /*9290*/  @P0 STG.E.U16 desc[UR12][R2.64+0x30], R100 ;  /* 0x0000306402000986 */ /* 0x000fe2000c10150c */
        /* <DEDUP_REMOVED lines=14> */
[----:B------:R-:W-:Y:S01]  /*9380*/  ISETP.GT.AND P0, PT, R5, 0x8, P2 ;  /* 0x000000080500780c */ /* 0x000fe20001704270 */
[-C--:B------:R-:W-:Y:S01]  /*9390*/  FMUL R145, R145, R0.reuse ;  /* 0x0000000091917220 */ /* 0x080fe20000400000 */
[----:B------:R-:W-:Y:S01]  /*93a0*/  ISETP.GT.AND P2, PT, R7, 0x20, PT ;  /* 0x000000200700780c */ /* 0x000fe20003f44270 */
        /* <DEDUP_REMOVED lines=24> */
[----:B------:R-:W-:Y:S01]  /*9530*/  @P0 STG.E.U16 desc[UR12][R16.64+0x32], R103 ;  /* 0x0000326710000986 */ /* 0x000fe2000c10150c */
[----:B------:R-:W-:Y:S01]  /*9540*/  ISETP.GT.AND P0, PT, R5, RZ, P2 ;  /* 0x000000ff0500720c */ /* 0x000fe20001704270 */
        /* <DEDUP_REMOVED lines=135> */
[----:B------:R-:W-:-:S02]  /*9dc0*/  F2FP.BF16.F32.PACK_AB R68, RZ, R68 ;  /* 0x00000044ff44723e */ /* 0x000fc400000010ff */
[----:B------:R-:W-:Y:S01]  /*9dd0*/  F2FP.BF16.F32.PACK_AB R69, RZ, R69 ;  /* 0x00000045ff45723e */ /* 0x000fe200000010ff */
[----:B------:R-:W-:Y:S01]  /*9de0*/  @P0 STG.E.U16 desc[UR12][R2.64+0x62], R113 ;  /* 0x0000627102000986 */ /* 0x000fe2000c10150c */
[----:B------:R-:W-:Y:S02]  /*9df0*/  ISETP.GT.AND P0, PT, R5, 0x8, P2 ;  /* 0x000000080500780c */ /* 0x000fe40001704270 */
[----:B------:R-:W-:Y:S02]  /*9e00*/  ISETP.GT.AND P2, PT, R7, 0x38, PT ;  /* 0x000000380700780c */ /* 0x000fe40003f44270 */
[----:B------:R-:W-:Y:S02]  /*9e10*/  F2FP.BF16.F32.PACK_AB R70, RZ, R70 ;  /* 0x00000046ff46723e */ /* 0x000fe400000010ff */
[----:B------:R-:W-:Y:S02]  /*9e20*/  F2FP.BF16.F32.PACK_AB R71, RZ, R71 ;  /* 0x00000047ff47723e */ /* 0x000fe400000010ff */
[----:B------:R-:W-:-:S02]  /*9e30*/  F2FP.BF16.F32.PACK_AB R72, RZ, R72 ;  /* 0x00000048ff48723e */ /* 0x000fc400000010ff */
[----:B------:R-:W-:Y:S02]  /*9e40*/  F2FP.BF16.F32.PACK_AB R73, RZ, R73 ;  /* 0x00000049ff49723e */ /* 0x000fe400000010ff */
[----:B------:R-:W-:Y:S01]  /*9e50*/  F2FP.BF16.F32.PACK_AB R74, RZ, R74 ;  /* 0x0000004aff4a723e */ /* 0x000fe200000010ff */
[----:B------:R-:W-:Y:S01]  /*9e60*/  @P0 STG.E.U16 desc[UR12][R16.64+0x60], R114 ;  /* 0x0000607210000986 */ /* 0x000fe2000c10150c */
[----:B------:R-:W-:Y:S02]  /*9e70*/  ISETP.GT.AND P0, PT, R5, 0x8, P1 ;  /* 0x000000080500780c */ /* 0x000fe40000f04270 */
[----:B------:R-:W-:Y:S02]  /*9e80*/  ISETP.GT.AND P1, PT, R7, 0x39, PT ;  /* 0x000000390700780c */ /* 0x000fe40003f24270 */
[----:B------:R-:W-:Y:S02]  /*9e90*/  F2FP.BF16.F32.PACK_AB R75, RZ, R75 ;  /* 0x0000004bff4b723e */ /* 0x000fe400000010ff */
[----:B------:R-:W-:-:S02]  /*9ea0*/  F2FP.BF16.F32.PACK_AB R76, RZ, R76 ;  /* 0x0000004cff4c723e */ /* 0x000fc400000010ff */
[----:B------:R-:W-:Y:S02]  /*9eb0*/  F2FP.BF16.F32.PACK_AB R77, RZ, R77 ;  /* 0x0000004dff4d723e */ /* 0x000fe400000010ff */
[----:B------:R-:W-:Y:S02]  /*9ec0*/  F2FP.BF16.F32.PACK_AB R78, RZ, R78 ;  /* 0x0000004eff4e723e */ /* 0x000fe400000010ff */
[----:B------:R-:W-:Y:S01]  /*9ed0*/  F2FP.BF16.F32.PACK_AB R79, RZ, R79 ;  /* 0x0000004fff4f723e */ /* 0x000fe200000010ff */
[----:B------:R-:W-:Y:S01]  /*9ee0*/  @P0 STG.E.U16 desc[UR12][R16.64+0x62], R115 ;  /* 0x0000627310000986 */ /* 0x000fe2000c10150c */
[----:B------:R-:W-:Y:S02]  /*9ef0*/  ISETP.GT.AND P0, PT, R5, RZ, P2 ;  /* 0x000000ff0500720c */ /* 0x000fe40001704270 */
[----:B------:R-:W-:Y:S02]  /*9f00*/  F2FP.BF16.F32.PACK_AB R80, RZ, R80 ;  /* 0x00000050ff50723e */ /* 0x000fe400000010ff */
[----:B------:R-:W-:-:S02]  /*9f10*/  F2FP.BF16.F32.PACK_AB R81, RZ, R81 ;  /* 0x00000051ff51723e */ /* 0x000fc400000010ff */
[----:B------:R-:W-:Y:S02]  /*9f20*/  F2FP.BF16.F32.PACK_AB R82, RZ, R82 ;  /* 0x00000052ff52723e */ /* 0x000fe400000010ff */
[----:B------:R-:W-:Y:S02]  /*9f30*/  F2FP.BF16.F32.PACK_AB R83, RZ, R83 ;  /* 0x00000053ff53723e */ /* 0x000fe400000010ff */
[----:B------:R-:W-:Y:S02]  /*9f40*/  F2FP.BF16.F32.PACK_AB R84, RZ, R84 ;  /* 0x00000054ff54723e */ /* 0x000fe400000010ff */
[----:B------:R-:W-:Y:S01]  /*9f50*/  F2FP.BF16.F32.PACK_AB R85, RZ, R85 ;  /* 0x00000055ff55723e */ /* 0x000fe200000010ff */
[----:B------:R-:W-:Y:S01]  /*9f60*/  @P0 STG.E.U16 desc[UR12][R2.64+0x70], R116 ;  /* 0x0000707402000986 */ /* 0x000fe2000c10150c */
[----:B------:R-:W-:Y:S02]  /*9f70*/  ISETP.GT.AND P0, PT, R5, RZ, P1 ;  /* 0x000000ff0500720c */ /* 0x000fe40000f04270 */
[----:B------:R-:W-:-:S11]  /*9f80*/  F2FP.BF16.F32.PACK_AB R86, RZ, R86 ;  /* 0x00000056ff56723e */ /* 0x000fd600000010ff */
[----:B------:R-:W-:Y:S01]  /*9f90*/  @P0 STG.E.U16 desc[UR12][R2.64+0x72], R117 ;  /* 0x0000727502000986 */ /* 0x000fe2000c10150c */
[----:B------:R-:W-:Y:S02]  /*9fa0*/  ISETP.GT.AND P0, PT, R5, 0x8, P2 ;  /* 0x000000080500780c */ /* 0x000fe40001704270 */
[----:B------:R-:W-:-:S11]  /*9fb0*/  ISETP.GT.AND P2, PT, R7, 0x40, PT ;  /* 0x000000400700780c */ /* 0x000fd60003f44270 */
[----:B------:R-:W-:Y:S01]  /*9fc0*/  @P0 STG.E.U16 desc[UR12][R16.64+0x70], R118 ;  /* 0x0000707610000986 */ /* 0x000fe2000c10150c */
[----:B------:R-:W-:Y:S02]  /*9fd0*/  ISETP.GT.AND P0, PT, R5, 0x8, P1 ;  /* 0x000000080500780c */ /* 0x000fe40000f04270 */
[----:B------:R-:W-:-:S11]  /*9fe0*/  ISETP.GT.AND P1, PT, R7, 0x41, PT ;  /* 0x000000410700780c */ /* 0x000fd60003f24270 */
[----:B------:R-:W-:Y:S01]  /*9ff0*/  @P0 STG.E.U16 desc[UR12][R16.64+0x72], R119 ;  /* 0x0000727710000986 */ /* 0x000fe2000c10150c */
[----:B------:R-:W-:-:S13]  /*a000*/  ISETP.GT.AND P0, PT, R5, RZ, P2 ;  /* 0x000000ff0500720c */ /* 0x000fda0001704270 */
[----:B------:R-:W-:Y:S01]  /*a010*/  @P0 STG.E.U16 desc[UR12][R2.64+0x80], R120 ;  /* 0x0000807802000986 */ /* 0x000fe2000c10150c */
[----:B------:R-:W-:-:S13]  /*a020*/  ISETP.GT.AND P0, PT, R5, RZ, P1 ;  /* 0x000000ff0500720c */ /* 0x000fda0000f04270 */
        /* <DEDUP_REMOVED lines=51> */
[----:B------:R-:W-:-:S13]  /*a360*/  ISETP.GT.AND P0, PT, R5, 0x8, P1 ;  /* 0x000000080500780c */ /* 0x000fda0000f04270 */
[----:B------:R-:W-:Y:S01]  /*a370*/  @P0 STG.E.U16 desc[UR12][R16.64+0xd0], R142 ;  /* 0x0000d08e10000986 */ /* 0x000fe2000c10150c */
[----:B------:R-:W-:-:S13]  /*a380*/  ISETP.GT.AND P0, PT, R5, 0x8, P3 ;  /* 0x000000080500780c */ /* 0x000fda0001f04270 */
[----:B------:R-:W-:Y:S01]  /*a390*/  @P0 STG.E.U16 desc[UR12][R16.64+0xd2], R143 ;  /* 0x0000d28f10000986 */ /* 0x000fe2000c10150c */
[----:B------:R-:W-:-:S04]  /*a3a0*/  ISETP.GT.AND P0, PT, R7, 0x70, PT ;  /* 0x000000700700780c */ /* 0x000fc80003f04270 */
        /* <DEDUP_REMOVED lines=8> */
[----:B------:R-:W-:-:S13]  /*a430*/  ISETP.GT.AND P1, PT, R5, RZ, P2 ;  /* 0x000000ff0500720c */ /* 0x000fda0001724270 */
[----:B------:R-:W-:Y:S01]  /*a440*/  @P1 STG.E.U16 desc[UR12][R2.64+0xf0], R148 ;  /* 0x0000f09402001986 */ /* 0x000fe2000c10150c */
[----:B------:R-:W-:-:S04]  /*a450*/  ISETP.GT.AND P1, PT, R7, 0x79, PT ;  /* 0x000000790700780c */ /* 0x000fc80003f24270 */
[----:B------:R-:W-:-:S13]  /*a460*/  ISETP.GT.AND P6, PT, R5, RZ, P1 ;  /* 0x000000ff0500720c */ /* 0x000fda0000fc4270 */
[----:B------:R0:W-:Y:S01]  /*a470*/  @P6 STG.E.U16 desc[UR12][R2.64+0xf2], R149 ;  /* 0x0000f29502006986 */ /* 0x0001e2000c10150c */
[----:B------:R-:W-:-:S13]  /*a480*/  ISETP.GT.AND P6, PT, R5, 0x8, P2 ;  /* 0x000000080500780c */ /* 0x000fda00017c4270 */
[----:B0-----:R-:W-:Y:S02]  /*a490*/  @P6 IMAD.MOV.U32 R2, RZ, RZ, R16 ;  /* 0x000000ffff026224 */ /* 0x001fe400078e0010 */
[----:B------:R-:W-:-:S05]  /*a4a0*/  @P6 IMAD.MOV.U32 R3, RZ, RZ, R17 ;  /* 0x000000ffff036224 */ /* 0x000fca00078e0011 */
[----:B------:R0:W-:Y:S01]  /*a4b0*/  @P6 STG.E.U16 desc[UR12][R2.64+0xf0], R150 ;  /* 0x0000f09602006986 */ /* 0x0001e2000c10150c */
[----:B------:R-:W-:-:S13]  /*a4c0*/  ISETP.GT.AND P6, PT, R5, 0x8, P1 ;  /* 0x000000080500780c */ /* 0x000fda0000fc4270 */
[----:B------:R-:W-:Y:S01]  /*a4d0*/  @P6 STG.E.U16 desc[UR12][R16.64+0xf2], R151 ;  /* 0x0000f29710006986 */ /* 0x000fe2000c10150c */
[----:B------:R-:W-:-:S05]  /*a4e0*/  IADD3 R10, P6, R159, R12, RZ ;  /* 0x0000000c9f0a7210 */ /* 0x000fca0007fde0ff */
[----:B------:R-:W-:Y:S01]  /*a4f0*/  IMAD.X R11, R11, 0x1, R13, P6 ;  /* 0x000000010b0b7824 */ /* 0x000fe200030e060d */
[C---:B------:R-:W-:Y:S02]  /*a500*/  ISETP.GT.AND P6, PT, R5.reuse, 0x40, P5 ;  /* 0x000000400500780c */ /* 0x040fe40002fc4270 */
[----:B------:R-:W-:-:S11]  /*a510*/  ISETP.GT.AND P5, PT, R5, 0x48, P5 ;  /* 0x000000480500780c */ /* 0x000fd60002fa4270 */
[----:B------:R-:W-:Y:S01]  /*a520*/  @P6 STG.E.U16 desc[UR12][R12.64], R24 ;  /* 0x000000180c006986 */ /* 0x000fe2000c10150c */
[----:B------:R-:W-:-:S04]  /*a530*/  ISETP.GT.AND P6, PT, R7, 0x1, PT ;  /* 0x000000010700780c */ /* 0x000fc80003fc4270 */
[----:B------:R-:W-:-:S13]  /*a540*/  ISETP.GT.AND P6, PT, R5, 0x40, P6 ;  /* 0x000000400500780c */ /* 0x000fda00037c4270 */
[----:B------:R-:W-:Y:S01]  /*a550*/  @P6 STG.E.U16 desc[UR12][R12.64+0x2], R25 ;  /* 0x000002190c006986 */ /* 0x000fe2000c10150c */
[----:B------:R-:W-:-:S03]  /*a560*/  ISETP.GT.AND P6, PT, R7, 0x1, PT ;  /* 0x000000010700780c */ /* 0x000fc60003fc4270 */
[----:B------:R-:W-:Y:S01]  /*a570*/  @P5 STG.E.U16 desc[UR12][R14.64], R26 ;  /* 0x0000001a0e005986 */ /* 0x000fe2000c10150c */
[----:B------:R-:W-:Y:S02]  /*a580*/  ISETP.GT.AND P5, PT, R5, 0x48, P6 ;  /* 0x000000480500780c */ /* 0x000fe400037a4270 */
[----:B------:R-:W-:-:S11]  /*a590*/  ISETP.GT.AND P6, PT, R7, 0x8, PT ;  /* 0x000000080700780c */ /* 0x000fd60003fc4270 */
[----:B------:R-:W-:Y:S01]  /*a5a0*/  @P5 STG.E.U16 desc[UR12][R14.64+0x2], R27 ;  /* 0x0000021b0e005986 */ /* 0x000fe2000c10150c */
[----:B------:R-:W-:Y:S02]  /*a5b0*/  ISETP.GT.AND P5, PT, R5, 0x40, P6 ;  /* 0x000000400500780c */ /* 0x000fe400037a4270 */
[----:B------:R-:W-:-:S11]  /*a5c0*/  ISETP.GT.AND P6, PT, R7, 0x9, PT ;  /* 0x000000090700780c */ /* 0x000fd60003fc4270 */
[----:B------:R-:W-:Y:S01]  /*a5d0*/  @P5 STG.E.U16 desc[UR12][R12.64+0x10], R28 ;  /* 0x0000101c0c005986 */ /* 0x000fe2000c10150c */
[----:B------:R-:W-:-:S13]  /*a5e0*/  ISETP.GT.AND P5, PT, R5, 0x40, P6 ;  /* 0x000000400500780c */ /* 0x000fda00037a4270 */
[----:B------:R-:W-:Y:S01]  /*a5f0*/  @P5 STG.E.U16 desc[UR12][R12.64+0x12], R29 ;  /* 0x0000121d0c005986 */ /* 0x000fe2000c10150c */
[----:B------:R-:W-:-:S04]  /*a600*/  ISETP.GT.AND P5, PT, R7, 0x8, PT ;  /* 0x000000080700780c */ /* 0x000fc80003fa4270 */
[----:B------:R-:W-:-:S13]  /*a610*/  ISETP.GT.AND P5, PT, R5, 0x48, P5 ;  /* 0x000000480500780c */ /* 0x000fda0002fa4270 */
        /* <DEDUP_REMOVED lines=11> */
[----:B0-----:R-:W-:Y:S02]  /*a6d0*/  @P5 IMAD.MOV.U32 R2, RZ, RZ, R8 ;  /* 0x000000ffff025224 */ /* 0x001fe400078e0008 */
[----:B------:R-:W-:-:S05]  /*a6e0*/  @P5 IMAD.MOV.U32 R3, RZ, RZ, R9 ;  /* 0x000000ffff035224 */ /* 0x000fca00078e0009 */
[----:B------:R0:W-:Y:S01]  /*a6f0*/  @P5 STG.E.U16 desc[UR12][R2.64+0x20], R34 ;  /* 0x0000202202005986 */ /* 0x0001e2000c10150c */
[----:B------:R-:W-:Y:S02]  /*a700*/  ISETP.GT.AND P5, PT, R5, 0x48, P6 ;  /* 0x000000480500780c */ /* 0x000fe400037a4270 */
[----:B------:R-:W-:-:S11]  /*a710*/  ISETP.GT.AND P6, PT, R7, 0x18, PT ;  /* 0x000000180700780c */ /* 0x000fd60003fc4270 */
[----:B0-----:R-:W-:Y:S02]  /*a720*/  @P5 IMAD.MOV.U32 R2, RZ, RZ, R8 ;  /* 0x000000ffff025224 */ /* 0x001fe400078e0008 */
[----:B------:R-:W-:-:S05]  /*a730*/  @P5 IMAD.MOV.U32 R3, RZ, RZ, R9 ;  /* 0x000000ffff035224 */ /* 0x000fca00078e0009 */
[----:B------:R0:W-:Y:S01]  /*a740*/  @P5 STG.E.U16 desc[UR12][R2.64+0x22], R35 ;  /* 0x0000222302005986 */ /* 0x0001e2000c10150c */
        /* <DEDUP_REMOVED lines=150> */
[----:B------:R-:W-:-:S13]  /*b0b0*/  ISETP.GT.AND P5, PT, R5, 0x40, P6 ;  /* 0x000000400500780c */ /* 0x000fda00037a4270 */
[----:B------:R-:W-:Y:S01]  /*b0c0*/  @P5 STG.E.U16 desc[UR12][R12.64+0xd0], R76 ;  /* 0x0000d04c0c005986 */ /* 0x000fe2000c10150c */
[C---:B------:R-:W-:Y:S02]  /*b0d0*/  ISETP.GT.AND P5, PT, R5.reuse, 0x40, P3 ;  /* 0x000000400500780c */ /* 0x040fe40001fa4270 */
[----:B------:R-:W-:-:S11]  /*b0e0*/  ISETP.GT.AND P3, PT, R5, 0x48, P3 ;  /* 0x000000480500780c */ /* 0x000fd60001f64270 */
[----:B------:R-:W-:Y:S01]  /*b0f0*/  @P5 STG.E.U16 desc[UR12][R12.64+0xd2], R77 ;  /* 0x0000d24d0c005986 */ /* 0x000fe2000c10150c */
[C---:B------:R-:W-:Y:S02]  /*b100*/  ISETP.GT.AND P5, PT, R5.reuse, 0x48, P6 ;  /* 0x000000480500780c */ /* 0x040fe400037a4270 */
[C---:B------:R-:W-:Y:S02]  /*b110*/  ISETP.GT.AND P6, PT, R5.reuse, 0x40, P0 ;  /* 0x000000400500780c */ /* 0x040fe400007c4270 */
[----:B------:R-:W-:-:S09]  /*b120*/  ISETP.GT.AND P0, PT, R5, 0x48, P0 ;  /* 0x000000480500780c */ /* 0x000fd20000704270 */
[----:B0-----:R-:W-:Y:S02]  /*b130*/  @P5 IMAD.MOV.U32 R2, RZ, RZ, R8 ;  /* 0x000000ffff025224 */ /* 0x001fe400078e0008 */
[----:B------:R-:W-:-:S05]  /*b140*/  @P5 IMAD.MOV.U32 R3, RZ, RZ, R9 ;  /* 0x000000ffff035224 */ /* 0x000fca00078e0009 */
[----:B------:R0:W-:Y:S01]  /*b150*/  @P5 STG.E.U16 desc[UR12][R2.64+0xd0], R78 ;  /* 0x0000d04e02005986 */ /* 0x0001e2000c10150c */
[C---:B------:R-:W-:Y:S02]  /*b160*/  ISETP.GT.AND P5, PT, R5.reuse, 0x40, P4 ;  /* 0x000000400500780c */ /* 0x040fe400027a4270 */
[----:B------:R-:W-:Y:S01]  /*b170*/  ISETP.GT.AND P4, PT, R5, 0x48, P4 ;  /* 0x000000480500780c */ /* 0x000fe20002784270 */
[----:B0-----:R-:W-:Y:S02]  /*b180*/  @P3 IMAD.MOV.U32 R2, RZ, RZ, R8 ;  /* 0x000000ffff023224 */ /* 0x001fe400078e0008 */
[----:B------:R-:W-:-:S05]  /*b190*/  @P3 IMAD.MOV.U32 R3, RZ, RZ, R9 ;  /* 0x000000ffff033224 */ /* 0x000fca00078e0009 */
[----:B------:R0:W-:Y:S01]  /*b1a0*/  @P3 STG.E.U16 desc[UR12][R2.64+0xd2], R79 ;  /* 0x0000d24f02003986 */ /* 0x0001e2000c10150c */
[C---:B------:R-:W-:Y:S02]  /*b1b0*/  ISETP.GT.AND P3, PT, R5.reuse, 0x40, P1 ;  /* 0x000000400500780c */ /* 0x040fe40000f64270 */
[C---:B------:R-:W-:Y:S01]  /*b1c0*/  ISETP.GT.AND P1, PT, R5.reuse, 0x48, P1 ;  /* 0x000000480500780c */ /* 0x040fe20000f24270 */
[----:B------:R-:W-:Y:S01]  /*b1d0*/  @P6 STG.E.U16 desc[UR12][R12.64+0xe0], R80 ;  /* 0x0000e0500c006986 */ /* 0x000fe2000c10150c */
[C---:B------:R-:W-:Y:S02]  /*b1e0*/  ISETP.GT.AND P6, PT, R5.reuse, 0x40, P2 ;  /* 0x000000400500780c */ /* 0x040fe400017c4270 */
[----:B------:R-:W-:Y:S01]  /*b1f0*/  ISETP.GT.AND P2, PT, R5, 0x48, P2 ;  /* 0x000000480500780c */ /* 0x000fe20001744270 */
[----:B------:R-:W-:Y:S01]  /*b200*/  @P5 STG.E.U16 desc[UR12][R12.64+0xe2], R81 ;  /* 0x0000e2510c005986 */ /* 0x000fe2000c10150c */
[----:B0-----:R-:W-:Y:S02]  /*b210*/  @P0 IMAD.MOV.U32 R2, RZ, RZ, R8 ;  /* 0x000000ffff020224 */ /* 0x001fe400078e0008 */
[----:B------:R-:W-:-:S05]  /*b220*/  @P0 IMAD.MOV.U32 R3, RZ, RZ, R9 ;  /* 0x000000ffff030224 */ /* 0x000fca00078e0009 */
[----:B------:R0:W-:Y:S02]  /*b230*/  @P0 STG.E.U16 desc[UR12][R2.64+0xe0], R82 ;  /* 0x0000e05202000986 */ /* 0x0001e4000c10150c */
[----:B0-----:R-:W-:Y:S02]  /*b240*/  @P4 IMAD.MOV.U32 R2, RZ, RZ, R8 ;  /* 0x000000ffff024224 */ /* 0x001fe400078e0008 */
[----:B------:R-:W-:-:S05]  /*b250*/  @P4 IMAD.MOV.U32 R3, RZ, RZ, R9 ;  /* 0x000000ffff034224 */ /* 0x000fca00078e0009 */
[----:B------:R0:W-:Y:S04]  /*b260*/  @P4 STG.E.U16 desc[UR12][R2.64+0xe2], R83 ;  /* 0x0000e25302004986 */ /* 0x0001e8000c10150c */
[----:B------:R1:W-:Y:S04]  /*b270*/  @P6 STG.E.U16 desc[UR12][R12.64+0xf0], R84 ;  /* 0x0000f0540c006986 */ /* 0x0003e8000c10150c */
[----:B------:R1:W-:Y:S01]  /*b280*/  @P3 STG.E.U16 desc[UR12][R12.64+0xf2], R85 ;  /* 0x0000f2550c003986 */ /* 0x0003e2000c10150c */
[----:B0-----:R-:W-:Y:S02]  /*b290*/  @P2 IMAD.MOV.U32 R2, RZ, RZ, R8 ;  /* 0x000000ffff022224 */ /* 0x001fe400078e0008 */
[----:B------:R-:W-:-:S05]  /*b2a0*/  @P2 IMAD.MOV.U32 R3, RZ, RZ, R9 ;  /* 0x000000ffff032224 */ /* 0x000fca00078e0009 */
[----:B------:R1:W-:Y:S01]  /*b2b0*/  @P2 STG.E.U16 desc[UR12][R2.64+0xf0], R86 ;  /* 0x0000f05602002986 */ /* 0x0003e2000c10150c */
[----:B------:R-:W-:Y:S05]  /*b2c0*/  @!P1 EXIT ;  /* 0x000000000000994d */ /* 0x000fea0003800000 */
[----:B------:R-:W-:-:S05]  /*b2d0*/  F2FP.BF16.F32.PACK_AB R0, RZ, R0 ;  /* 0x00000000ff00723e */ /* 0x000fca00000010ff */
[----:B------:R-:W-:Y:S01]  /*b2e0*/  STG.E.U16 desc[UR12][R8.64+0xf2], R0 ;  /* 0x0000f20008007986 */ /* 0x000fe2000c10150c */
[----:B------:R-:W-:Y:S05]  /*b2f0*/  EXIT ;  /* 0x000000000000794d */ /* 0x000fea0003800000 */
.L_x_13:
[----:B------:R-:W-:-:S13]  /*b300*/  ISETP.NE.AND P0, PT, R10, RZ, PT ;  /* 0x000000ff0a00720c */ /* 0x000fda0003f05270 */
[----:B------:R-:W-:Y:S05]  /*b310*/  @P0 EXIT ;  /* 0x000000000000094d */ /* 0x000fea0003800000 */
[----:B------:R-:W-:Y:S01]  /*b320*/  ELECT P0, URZ, PT ;  /* 0x00000000003f782f */ /* 0x000fe20003800000 */
[----:B------:R-:W-:-:S12]  /*b330*/  BSSY B0, `(.L_x_278) ;  /* 0x000007d000007945 */ /* 0x000fd80003800000 */
[----:B------:R-:W-:Y:S05]  /*b340*/  @!P0 BRA `(.L_x_279) ;  /* 0x0000000400ec8947 */ /* 0x000fea0003800000 */
[----:B------:R-:W-:-:S13]  /*b350*/  ISETP.GE.AND P0, PT, R12, 0x1, PT ;  /* 0x000000010c00780c */ /* 0x000fda0003f06270 */
[----:B------:R-:W-:Y:S05]  /*b360*/  @!P0 BRA `(.L_x_279) ;  /* 0x0000000400e48947 */ /* 0x000fea0003800000 */
[----:B------:R-:W0:Y:S01]  /*b370*/  S2R R6, SR_CgaCtaId ;  /* 0x0000000000067919 */ /* 0x000e220000008800 */
[----:B---3-5:R-:W1:Y:S01]  /*b380*/  LDC.64 R2, c[0x0][0x4d8] ;  /* 0x00013600ff027b82 */ /* 0x028e620000000a00 */
[----:B------:R-:W-:Y:S01]  /*b390*/  LOP3.LUT P0, RZ, R13, 0x1f, RZ, 0xc0, !PT ;  /* 0x0000001f0dff7812 */ /* 0x000fe2000780c0ff */
[----:B------:R-:W-:Y:S01]  /*b3a0*/  IMAD.SHL.U32 R14, R14, 0x80, RZ ;  /* 0x000000800e0e7824 */ /* 0x000fe200078e00ff */
[----:B------:R-:W-:Y:S01]  /*b3b0*/  ULDC.64 UR4, c[0x0][0x4b0] ;  /* 0x00012c0000047ab9 */ /* 0x000fe20000000a00 */
[----:B------:R-:W-:Y:S01]  /*b3c0*/  IMAD.SHL.U32 R11, R7, 0x80, RZ ;  /* 0x00000080070b7824 */ /* 0x000fe200078e00ff */
[C---:B------:R-:W-:Y:S01]  /*b3d0*/  ISETP.NE.AND P2, PT, R18.reuse, RZ, PT ;  /* 0x000000ff1200720c */ /* 0x040fe20003f45270 */
[----:B------:R-:W-:Y:S01]  /*b3e0*/  IMAD.MOV.U32 R7, RZ, RZ, RZ ;  /* 0x000000ffff077224 */ /* 0x000fe200078e00ff */
[----:B------:R-:W-:Y:S01]  /*b3f0*/  ISETP.NE.OR P0, PT, R18, RZ, !P0 ;  /* 0x000000ff1200720c */ /* 0x000fe20004705670 */
[----:B------:R-:W-:Y:S01]  /*b400*/  IMAD.MOV.U32 R16, RZ, RZ, RZ ;  /* 0x000000ffff107224 */ /* 0x000fe200078e00ff */
[----:B------:R-:W-:Y:S01]  /*b410*/  LOP3.LUT R15, R5, 0x2, RZ, 0xfc, !PT ;  /* 0x00000002050f7812 */ /* 0x000fe200078efcff */
[----:B------:R-:W-:-:S02]  /*b420*/  VIADD R13, R14, 0x40 ;  /* 0x000000400e0d7836 */ /* 0x000fc40000000000 */
[----:B------:R-:W-:Y:S02]  /*b430*/  VIADD R17, R11, 0x40 ;  /* 0x000000400b117836 */ /* 0x000fe40000000000 */
[----:B-1----:R-:W-:Y:S02]  /*b440*/  IMAD R23, R23, UR4, R2 ;  /* 0x0000000417177c24 */ /* 0x002fe4000f8e0202 */
[----:B------:R-:W-:Y:S02]  /*b450*/  IMAD R10, R4, UR5, R3 ;  /* 0x00000005040a7c24 */ /* 0x000fe4000f8e0203 */
[----:B------:R-:W-:Y:S02]  /*b460*/  IMAD.MOV.U32 R3, RZ, RZ, 0x1 ;  /* 0x00000001ff037424 */ /* 0x000fe400078e00ff */
[----:B------:R-:W-:Y:S02]  /*b470*/  IMAD.MOV.U32 R4, RZ, RZ, R8 ;  /* 0x000000ffff047224 */ /* 0x000fe400078e0008 */
[----:B0-----:R-:W-:-:S02]  /*b480*/  IMAD.SHL.U32 R0, R6, 0x800, RZ ;  /* 0x0000080006007824 */ /* 0x001fc400078e00ff */
[----:B------:R-:W-:-:S03]  /*b490*/  IMAD.SHL.U32 R2, R6, 0x20, RZ ;  /* 0x0000002006027824 */ /* 0x000fc600078e00ff */
[----:B------:R-:W-:-:S07]  /*b4a0*/  LOP3.LUT R0, R0, 0x800, RZ, 0xc0, !PT ;  /* 0x0000080000007812 */ /* 0x000fce00078ec0ff */
.L_x_283:
[----:B------:R-:W0:Y:S01]  /*b4b0*/  S2R R9, SR_CgaCtaId ;  /* 0x0000000000097919 */ /* 0x000e220000008800 */
[----:B------:R-:W-:-:S04]  /*b4c0*/  MOV R6, 0x400 ;  /* 0x0000040000067802 */ /* 0x000fc80000000f00 */
[----:B0-----:R-:W-:Y:S02]  /*b4d0*/  LEA R12, R9, R6, 0x18 ;  /* 0x00000006090c7211 */ /* 0x001fe400078ec0ff */
[----:B------:R-:W-:-:S03]  /*b4e0*/  SHF.L.U32 R6, R3, 0x1f, RZ ;  /* 0x0000001f03067819 */ /* 0x000fc600000006ff */
[----:B------:R-:W-:-:S07]  /*b4f0*/  IMAD R9, R7, 0x8, R12 ;  /* 0x0000000807097824 */ /* 0x000fce00078e020c */
.L_x_280:
[----:B0-----:R0:W1:Y:S02]  /*b500*/  SYNCS.PHASECHK.TRANS64.TRYWAIT P1, [R9+URZ+0x38038], R6 ;  /* 0x03803806090075a7 */ /* 0x001064000802017f */
[----:B-1----:R-:W-:Y:S05]  /*b510*/  @!P1 NANOSLEEP.SYNCS 0x989680 ;  /* 0x009896800000995d */ /* 0x002fea0003900000 */
[----:B------:R-:W1:Y:S02]  /*b520*/  @!P1 SYNCS.PHASECHK.TRANS64 P1, [R9+URZ+0x38038], R6 ;  /* 0x03803806090095a7 */ /* 0x000e64000802007f */
[----:B-1----:R-:W-:Y:S05]  /*b530*/  @!P1 BRA `(.L_x_280) ;  /* 0xfffffffc00f09947 */ /* 0x002fea000383ffff */
[----:B0-----:R-:W0:Y:S02]  /*b540*/  @!P2 LDC R6, c[0x0][0x500] ;  /* 0x00014000ff06ab82 */ /* 0x001e240000000800 */
[----:B0-----:R0:W-:Y:S02]  /*b550*/  @!P2 SYNCS.ARRIVE.TRANS64 RZ, [R9+URZ+0x38000], R6 ;  /* 0x0380000609ffa9a7 */ /* 0x0011e4000800003f */
[----:B0-----:R-:W-:-:S04]  /*b560*/  PRMT R6, R15, 0x9910, RZ ;  /* 0x000099100f067816 */ /* 0x001fc800000000ff */
[----:B------:R-:W-:-:S13]  /*b570*/  ISETP.NE.AND P1, PT, R6, 0x2, PT ;  /* 0x000000020600780c */ /* 0x000fda0003f25270 */
[----:B------:R-:W-:Y:S05]  /*b580*/  @P1 BRA `(.L_x_281) ;  /* 0x0000000000041947 */ /* 0x000fea0003800000 */
[----:B------:R-:W-:Y:S01]  /*b590*/  BPT.TRAP 0x1 ;  /* 0x000000040000795c */ /* 0x000fe20000300000 */
.L_x_281:
[----:B------:R-:W-:Y:S05]  /*b5a0*/  @P0 BRA `(.L_x_282) ;  /* 0x0000000000040947 */ /* 0x000fea0003800000 */
[----:B------:R-:W-:Y:S01]  /*b5b0*/  BPT.TRAP 0x1 ;  /* 0x000000040000795c */ /* 0x000fe20000300000 */
.L_x_282:
[----:B------:R-:W-:Y:S01]  /*b5c0*/  R2UR UR7, R16 ;  /* 0x00000000100772ca */ /* 0x000fe200000e0000 */
[----:B------:R-:W-:Y:S01]  /*b5d0*/  ULDC UR17, c[0x0][0x48c] ;  /* 0x0001230000117ab9 */ /* 0x000fe20000000800 */
[----:B------:R-:W-:Y:S01]  /*b5e0*/  R2UR UR26, R2 ;  /* 0x00000000021a72ca */ /* 0x000fe200000e0000 */
[----:B------:R-:W-:Y:S01]  /*b5f0*/  UISETP.NE.AND UP0, UPT, UR17, 0x1, UPT ;  /* 0x000000011100788c */ /* 0x000fe2000bf05270 */
[----:B------:R-:W-:Y:S01]  /*b600*/  IMAD R6, R7, 0x2000, R0 ;  /* 0x0000200007067824 */ /* 0x000fe200078e0200 */
[----:B------:R-:W-:Y:S01]  /*b610*/  R2UR UR6, R12 ;  /* 0x000000000c0672ca */ /* 0x000fe200000e0000 */
[----:B------:R-:W-:Y:S01]  /*b620*/  ULDC.64 UR18, c[0x0][0x198] ;  /* 0x0000660000127ab9 */ /* 0x000fe20000000a00 */
[----:B------:R-:W-:Y:S01]  /*b630*/  ULDC.64 UR30, c[0x0][0x4b8] ;  /* 0x00012e00001e7ab9 */ /* 0x000fe20000000a00 */
[----:B------:R-:W-:Y:S01]  /*b640*/  IMAD R6, R6, 0x2, R12 ;  /* 0x0000000206067824 */ /* 0x000fe200078e020c */
[----:B------:R-:W-:Y:S01]  /*b650*/  UIADD3 UR34, UP2, UR18, 0x1f0, URZ ;  /* 0x000001f012227890 */ /* 0x000fe2000ff5e03f */
[----:B------:R-:W-:Y:S01]  /*b660*/  ISETP.GT.AND P3, PT, R4, 0x1, PT ;  /* 0x000000010400780c */ /* 0x000fe20003f64270 */
[----:B------:R-:W-:Y:S01]  /*b670*/  ULDC.64 UR28, c[0x0][0x4d0] ;  /* 0x00013400001c7ab9 */ /* 0x000fe20000000a00 */
[----:B------:R-:W-:Y:S01]  /*b680*/  UMOV UR22, 0x0 ;  /* 0x0000000000167882 */ /* 0x000fe20000000000 */
[----:B------:R-:W-:Y:S01]  /*b690*/  USHF.L.U32 UR7, UR7, 0x6, URZ ;  /* 0x0000000607077899 */ /* 0x000fe2000800063f */
[----:B------:R-:W-:Y:S01]  /*b6a0*/  R2UR UR8, R6 ;  /* 0x00000000060872ca */ /* 0x000fe200000e0000 */
[----:B------:R-:W-:Y:S01]  /*b6b0*/  @UP0 ULDC.64 UR14, c[0x0][0x490] ;  /* 0x00012400000e0ab9 */ /* 0x000fe20000000a00 */
[----:B------:R-:W-:Y:S01]  /*b6c0*/  @UP0 ULDC.64 UR10, c[0x0][0x490] ;  /* 0x00012400000a0ab9 */ /* 0x000fe20000000a00 */
[----:B------:R-:W-:Y:S01]  /*b6d0*/  ULOP3.LUT UR26, UR7, 0x20, UR26, 0xf8, !UPT ;  /* 0x00000020071a7892 */ /* 0x000fe2000f8ef81a */
[----:B------:R-:W-:Y:S01]  /*b6e0*/  PRMT R6, R23, 0x40, R10 ;  /* 0x0000004017067816 */ /* 0x000fe2000000000a */
[----:B------:R-:W-:Y:S01]  /*b6f0*/  UIADD3.X UR35, URZ, UR19, URZ, UP2, !UPT ;  /* 0x000000133f237290 */ /* 0x000fe200097fe43f */
[----:B------:R-:W-:Y:S01]  /*b700*/  VIADD R4, R4, 0xffffffff ;  /* 0xffffffff04047836 */ /* 0x000fe20000000000 */
[----:B------:R-:W-:Y:S01]  /*b710*/  UIMAD.WIDE.U32 UR12, UR26, UR14, URZ ;  /* 0x0000000e1a0c72a5 */ /* 0x000fe2000f8e003f */
[----:B------:R-:W-:Y:S01]  /*b720*/  R2UR UR37, R6 ;  /* 0x00000000062572ca */ /* 0x000fe200000e0000 */
[----:B------:R-:W-:Y:S01]  /*b730*/  UIMAD.WIDE.U32 UR4, UR26, UR10, URZ ;  /* 0x0000000a1a0472a5 */ /* 0x000fe2000f8e003f */
[----:B------:R-:W-:Y:S01]  /*b740*/  R2UR UR10, R9 ;  /* 0x00000000090a72ca */ /* 0x000fe200000e0000 */
[----:B------:R-:W-:Y:S01]  /*b750*/  UMOV UR9, UR26 ;  /* 0x0000001a00097c82 */ /* 0x000fe20008000000 */
[----:B------:R-:W-:Y:S01]  /*b760*/  UIADD3 UR14, UP1, UR18, 0xf0, URZ ;  /* 0x000000f0120e7890 */ /* 0x000fe2000ff3e03f */
[----:B------:R-:W-:Y:S01]  /*b770*/  IMAD.MOV.U32 R6, RZ, RZ, 0x3 ;  /* 0x00000003ff067424 */ /* 0x000fe200078e00ff */
[----:B------:R-:W-:Y:S01]  /*b780*/  @UP0 USHF.R.U32.HI UR9, URZ, UR11, UR5 ;  /* 0x0000000b3f090299 */ /* 0x000fe20008011605 */
[----:B------:R-:W-:Y:S01]  /*b790*/  VIADD R16, R16, 0x1 ;  /* 0x0000000110107836 */ /* 0x000fe20000000000 */
[----:B------:R-:W-:Y:S01]  /*b7a0*/  ULDC UR12, c[0x0][0x498] ;  /* 0x00012600000c7ab9 */ /* 0x000fe20000000800 */
[----:B------:R-:W-:Y:S01]  /*b7b0*/  UMOV UR11, UR26 ;  /* 0x0000001a000b7c82 */ /* 0x000fe20008000000 */
[----:B------:R-:W-:Y:S01]  /*b7c0*/  @UP0 USHF.R.U32.HI UR11, URZ, UR15, UR13 ;  /* 0x0000000f3f0b0299 */ /* 0x000fe2000801160d */
[C---:B------:R-:W-:Y:S01]  /*b7d0*/  R2UR UR4, R7.reuse ;  /* 0x00000000070472ca */ /* 0x040fe200000e0000 */
[----:B------:R-:W-:Y:S01]  /*b7e0*/  UISETP.NE.AND UP0, UPT, UR12, 0x1, UPT ;  /* 0x000000010c00788c */ /* 0x000fe2000bf05270 */
[----:B------:R-:W-:Y:S01]  /*b7f0*/  VIADD R7, R7, 0x1 ;  /* 0x0000000107077836 */ /* 0x000fe20000000000 */
[----:B------:R-:W-:-:S02]  /*b800*/  UIADD3.X UR15, URZ, UR19, URZ, UP1, !UPT ;  /* 0x000000133f0f7290 */ /* 0x000fc40008ffe43f */
[----:B------:R-:W-:Y:S02]  /*b810*/  UIADD3 UR5, UR10, 0x38000, URZ ;  /* 0x000380000a057890 */ /* 0x000fe4000fffe03f */
[----:B------:R-:W-:Y:S01]  /*b820*/  UIADD3 UR10, -UR9, URZ, URZ ;  /* 0x0000003f090a7290 */ /* 0x000fe2000fffe13f */
[C---:B------:R-:W-:Y:S01]  /*b830*/  ISETP.NE.AND P1, PT, R7.reuse, 0x7, PT ;  /* 0x000000070700780c */ /* 0x040fe20003f25270 */
[----:B------:R-:W-:Y:S01]  /*b840*/  UIADD3 UR20, -UR11, URZ, URZ ;  /* 0x0000003f0b147290 */ /* 0x000fe2000fffe13f */
[----:B------:R-:W-:Y:S02]  /*b850*/  UMOV UR21, UR9 ;  /* 0x0000000900157c82 */ /* 0x000fe40008000000 */
[----:B------:R-:W-:Y:S01]  /*b860*/  @UP0 ULDC UR32, c[0x0][0x49c] ;  /* 0x0001270000200ab9 */ /* 0x000fe20000000800 */
[----:B------:R-:W-:Y:S01]  /*b870*/  @UP0 ULDC UR18, c[0x0][0x49c] ;  /* 0x0001270000120ab9 */ /* 0x000fe20000000800 */
[----:B------:R-:W-:Y:S01]  /*b880*/  UIMAD.WIDE.U32 UR32, UR11, UR32, URZ ;  /* 0x000000200b2072a5 */ /* 0x000fe2000f8e003f */
[----:B------:R-:W-:Y:S01]  /*b890*/  SEL R7, R7, RZ, P1 ;  /* 0x000000ff07077207 */ /* 0x000fe20000800000 */
[----:B------:R-:W-:-:S02]  /*b8a0*/  UIMAD.WIDE.U32 UR18, UR9, UR18, URZ ;  /* 0x00000012091272a5 */ /* 0x000fc4000f8e003f */
[----:B------:R-:W-:Y:S01]  /*b8b0*/  ULEA UR4, UR4, UR6, 0xe ;  /* 0x0000000604047291 */ /* 0x000fe2000f8e703f */
[----:B------:R-:W-:Y:S01]  /*b8c0*/  R2UR UR6, R14 ;  /* 0x000000000e0672ca */ /* 0x000fe200000e0000 */
[----:B------:R-:W-:Y:S01]  /*b8d0*/  @UP0 ULDC UR38, c[0x0][0x4a0] ;  /* 0x0001280000260ab9 */ /* 0x000fe20000000800 */
[----:B------:R-:W-:Y:S01]  /*b8e0*/  @UP0 ULDC UR39, c[0x0][0x4a0] ;  /* 0x0001280000270ab9 */ /* 0x000fe20000000800 */
[----:B------:R-:W-:Y:S01]  /*b8f0*/  R2UR UR32, R6 ;  /* 0x00000000062072ca */ /* 0x000fe200000e0000 */
[----:B------:R-:W-:Y:S01]  /*b900*/  UMOV UR13, UR11 ;  /* 0x0000000b000d7c82 */ /* 0x000fe20008000000 */
[----:B------:R-:W-:Y:S01]  /*b910*/  @UP0 USHF.R.U32.HI UR21, URZ, UR38, UR19 ;  /* 0x000000263f150299 */ /* 0x000fe20008011613 */
[----:B------:R-:W-:Y:S01]  /*b920*/  R2UR UR18, R11 ;  /* 0x000000000b1272ca */ /* 0x000fe200000e0000 */
[----:B------:R-:W-:Y:S01]  /*b930*/  @UP0 USHF.R.U32.HI UR13, URZ, UR39, UR33 ;  /* 0x000000273f0d0299 */ /* 0x000fe20008011621 */
[----:B------:R-:W-:Y:S01]  /*b940*/  SEL R6, RZ, 0x1, P1 ;  /* 0x00000001ff067807 */ /* 0x000fe20000800000 */
[----:B------:R-:W-:-:S02]  /*b950*/  UIMAD UR10, UR17, UR10, UR26 ;  /* 0x0000000a110a72a4 */ /* 0x000fc4000f8e021a */
[----:B------:R-:W-:Y:S01]  /*b960*/  UIMAD UR36, UR17, UR20, UR26 ;  /* 0x00000014112472a4 */ /* 0x000fe2000f8e021a */
[----:B------:R-:W-:Y:S01]  /*b970*/  R2UR UR26, R13 ;  /* 0x000000000d1a72ca */ /* 0x000fe200000e0000 */
[----:B------:R-:W-:Y:S01]  /*b980*/  UIADD3 UR20, -UR21, URZ, URZ ;  /* 0x0000003f15147290 */ /* 0x000fe2000fffe13f */
[----:B------:R-:W-:Y:S01]  /*b990*/  LOP3.LUT R3, R3, R6, RZ, 0x3c, !PT ;  /* 0x0000000603037212 */ /* 0x000fe200078e3cff */
[----:B------:R-:W-:Y:S02]  /*b9a0*/  UIADD3 UR17, -UR13, URZ, URZ ;  /* 0x0000003f0d117290 */ /* 0x000fe4000fffe13f */
[----:B------:R-:W-:Y:S01]  /*b9b0*/  UIMAD UR19, UR10, UR30, UR28 ;  /* 0x0000001e0a1372a4 */ /* 0x000fe2000f8e021c */
[----:B------:R-:W-:Y:S01]  /*b9c0*/  R2UR UR10, R17 ;  /* 0x00000000110a72ca */ /* 0x000fe200000e0000 */
[----:B------:R-:W-:Y:S01]  /*b9d0*/  UIMAD UR20, UR12, UR20, UR9 ;  /* 0x000000140c1472a4 */ /* 0x000fe2000f8e0209 */
[----:B------:R-:W-:Y:S01]  /*b9e0*/  UMOV UR23, 0x10000000 ;  /* 0x1000000000177882 */ /* 0x000fe20000000000 */
[----:B------:R-:W-:Y:S01]  /*b9f0*/  UIMAD UR12, UR12, UR17, UR11 ;  /* 0x000000110c0c72a4 */ /* 0x000fe2000f8e020b */
[----:B------:R0:W-:Y:S01]  /*ba00*/  UTMALDG.2D [UR4], [UR14], desc[UR22] ;  /* 0x000016040e0075b4 */ /* 0x0001e20008009000 */
[----:B------:R-:W-:-:S02]  /*ba10*/  UIADD3 UR24, UR4, 0x2000, URZ ;  /* 0x0000200004187890 */ /* 0x000fc4000fffe03f */
[----:B------:R-:W-:Y:S02]  /*ba20*/  UIADD3 UR16, UR8, 0x1c000, URZ ;  /* 0x0001c00008107890 */ /* 0x000fe4000fffe03f */
[----:B------:R-:W-:Y:S02]  /*ba30*/  UIMAD UR20, UR20, UR31, UR29 ;  /* 0x0000001f141472a4 */ /* 0x000fe4000f8e021d */
[----:B------:R-:W-:Y:S02]  /*ba40*/  UIADD3 UR8, UR8, 0x1e000, URZ ;  /* 0x0001e00008087890 */ /* 0x000fe4000fffe03f */
[----:B------:R-:W-:Y:S02]  /*ba50*/  UIMAD UR11, UR36, UR30, UR28 ;  /* 0x0000001e240b72a4 */ /* 0x000fe4000f8e021c */
[----:B------:R-:W-:Y:S01]  /*ba60*/  UIMAD UR12, UR12, UR31, UR29 ;  /* 0x0000001f0c0c72a4 */ /* 0x000fe2000f8e021d */
[----:B------:R-:W-:Y:S01]  /*ba70*/  UMOV UR25, UR5 ;  /* 0x0000000500197c82 */ /* 0x000fe20008000000 */
[----:B------:R-:W-:Y:S01]  /*ba80*/  UMOV UR27, UR7 ;  /* 0x00000007001b7c82 */ /* 0x000fe20008000000 */
[----:B------:R-:W-:Y:S01]  /*ba90*/  UMOV UR17, UR5 ;  /* 0x0000000500117c82 */ /* 0x000fe20008000000 */
[----:B------:R1:W-:Y:S01]  /*baa0*/  UTMALDG.2D [UR24], [UR14], desc[UR22] ;  /* 0x000016180e0075b4 */ /* 0x0003e20008009000 */
[----:B------:R-:W-:Y:S01]  /*bab0*/  UMOV UR9, UR5 ;  /* 0x0000000500097c82 */ /* 0x000fe20008000000 */
[----:B0-----:R-:W-:-:S09]  /*bac0*/  UPRMT UR4, UR37, 0x5410, UR32 ;  /* 0x0000541025047896 */ /* 0x001fd20008000020 */
[----:B------:R1:W-:Y:S01]  /*bad0*/  UTMALDG.4D.IM2COL.MULTICAST [UR16], [UR34], UR4 ;  /* 0x00000010220073b4 */ /* 0x0003e20008058804 */
[----:B------:R1:W-:Y:S02]  /*bae0*/  UTMALDG.4D.IM2COL.MULTICAST [UR8], [UR34], UR4 ;  /* 0x00000008220073b4 */ /* 0x0003e40008058804 */
[----:B-1----:R-:W-:Y:S05]  /*baf0*/  @P3 BRA `(.L_x_283) ;  /* 0xfffffff8006c3947 */ /* 0x002fea000383ffff */
.L_x_279:
[----:B------:R-:W-:Y:S05]  /*bb00*/  BSYNC B0 ;  /* 0x0000000000007941 */ /* 0x000fea0003800000 */
.L_x_278:
[----:B------:R-:W-:Y:S01]  /*bb10*/  ISETP.GE.U32.AND P0, PT, R8, 0x7, PT ;  /* 0x000000070800780c */ /* 0x000fe20003f06070 */
[----:B-----5:R-:W-:-:S12]  /*bb20*/  IMAD.MOV.U32 R0, RZ, RZ, 0x1 ;  /* 0x00000001ff007424 */ /* 0x020fd800078e00ff */
[----:B------:R-:W-:Y:S05]  /*bb30*/  @!P0 BRA `(.L_x_284) ;  /* 0x00000000001c8947 */ /* 0x000fea0003800000 */
[----:B---3--:R-:W-:-:S04]  /*bb40*/  IMAD.WIDE.U32 R2, R8, 0x24924925, RZ ;  /* 0x2492492508027825 */ /* 0x008fc800078e00ff */
[----:B------:R-:W-:-:S05]  /*bb50*/  IMAD.IADD R2, R8, 0x1, -R3 ;  /* 0x0000000108027824 */ /* 0x000fca00078e0a03 */
[----:B------:R-:W-:-:S04]  /*bb60*/  LEA.HI R2, R2, R3, RZ, 0x1f ;  /* 0x0000000302027211 */ /* 0x000fc800078ff8ff */
[----:B------:R-:W-:-:S04]  /*bb70*/  SHF.R.U32.HI R2, RZ, 0x2, R2 ;  /* 0x00000002ff027819 */ /* 0x000fc80000011602 */
[----:B------:R-:W-:-:S04]  /*bb80*/  LOP3.LUT R2, R2, 0x1, RZ, 0xc0, !PT ;  /* 0x0000000102027812 */ /* 0x000fc800078ec0ff */
[----:B------:R-:W-:-:S04]  /*bb90*/  ISETP.NE.U32.AND P0, PT, R2, 0x1, PT ;  /* 0x000000010200780c */ /* 0x000fc80003f05070 */
[----:B------:R-:W-:-:S09]  /*bba0*/  SEL R0, RZ, 0x1, !P0 ;  /* 0x00000001ff007807 */ /* 0x000fd20004000000 */
.L_x_284:
[----:B------:R-:W-:Y:S05]  /*bbb0*/  WARPSYNC.ALL ;  /* 0x0000000000007948 */ /* 0x000fea0003800000 */
[----:B------:R-:W-:-:S13]  /*bbc0*/  ELECT P0, URZ, PT ;  /* 0x00000000003f782f */ /* 0x000fda0003800000 */
[----:B------:R-:W-:Y:S05]  /*bbd0*/  @!P0 EXIT ;  /* 0x000000000000894d */ /* 0x000fea0003800000 */
[----:B------:R-:W-:-:S04]  /*bbe0*/  LOP3.LUT R5, R5, 0x2, RZ, 0xfc, !PT ;  /* 0x0000000205057812 */ /* 0x000fc800078efcff */
[----:B------:R-:W-:-:S13]  /*bbf0*/  ISETP.NE.AND P0, PT, R5, 0x3, PT ;  /* 0x000000030500780c */ /* 0x000fda0003f05270 */
[----:B------:R-:W-:Y:S05]  /*bc00*/  @!P0 BRA `(.L_x_285) ;  /* 0x0000000000048947 */ /* 0x000fea0003800000 */
[----:B------:R-:W-:Y:S01]  /*bc10*/  BPT.TRAP 0x1 ;  /* 0x000000040000795c */ /* 0x000fe20000300000 */
.L_x_285:
[----:B------:R-:W0:Y:S01]  /*bc20*/  S2R R5, SR_CgaCtaId ;  /* 0x0000000000057919 */ /* 0x000e220000008800 */
[----:B---3--:R-:W-:Y:S01]  /*bc30*/  IMAD.WIDE.U32 R2, R8, 0x24924925, RZ ;  /* 0x2492492508027825 */ /* 0x008fe200078e00ff */
[----:B------:R-:W-:-:S03]  /*bc40*/  MOV R4, 0x400 ;  /* 0x0000040000047802 */ /* 0x000fc60000000f00 */
[----:B------:R-:W-:-:S05]  /*bc50*/  IMAD.IADD R2, R8, 0x1, -R3 ;  /* 0x0000000108027824 */ /* 0x000fca00078e0a03 */
[----:B------:R-:W-:-:S04]  /*bc60*/  LEA.HI R2, R2, R3, RZ, 0x1f ;  /* 0x0000000302027211 */ /* 0x000fc800078ff8ff */
[----:B------:R-:W-:-:S05]  /*bc70*/  SHF.R.U32.HI R3, RZ, 0x2, R2 ;  /* 0x00000002ff037819 */ /* 0x000fca0000011602 */
[----:B------:R-:W-:Y:S01]  /*bc80*/  IMAD R8, R3, -0x7, R8 ;  /* 0xfffffff903087824 */ /* 0x000fe200078e0208 */
[----:B0-----:R-:W-:Y:S02]  /*bc90*/  LEA R4, R5, R4, 0x18 ;  /* 0x0000000405047211 */ /* 0x001fe400078ec0ff */
[----:B------:R-:W-:-:S03]  /*bca0*/  SHF.L.U32 R5, R0, 0x1f, RZ ;  /* 0x0000001f00057819 */ /* 0x000fc600000006ff */
[----:B------:R-:W-:-:S04]  /*bcb0*/  VIADD R3, R4, 0x38038 ;  /* 0x0003803804037836 */ /* 0x000fc80000000000 */
[----:B------:R-:W-:-:S07]  /*bcc0*/  IMAD R2, R8, 0x8, R3 ;  /* 0x0000000808027824 */ /* 0x000fce00078e0203 */
.L_x_286:
[----:B0-----:R0:W1:Y:S02]  /*bcd0*/  SYNCS.PHASECHK.TRANS64.TRYWAIT P0, [R2+URZ], R5 ;  /* 0x00000005020075a7 */ /* 0x001064000800017f */
[----:B-1----:R-:W-:Y:S05]  /*bce0*/  @!P0 NANOSLEEP.SYNCS 0x989680 ;  /* 0x009896800000895d */ /* 0x002fea0003900000 */
[----:B------:R-:W1:Y:S02]  /*bcf0*/  @!P0 SYNCS.PHASECHK.TRANS64 P0, [R2+URZ], R5 ;  /* 0x00000005020085a7 */ /* 0x000e64000800007f */
[----:B-1----:R-:W-:Y:S05]  /*bd00*/  @!P0 BRA `(.L_x_286) ;  /* 0xfffffffc00f08947 */ /* 0x002fea000383ffff */
[----:B------:R-:W-:-:S05]  /*bd10*/  VIADD R8, R8, 0x1 ;  /* 0x0000000108087836 */ /* 0x000fca0000000000 */
[----:B------:R-:W-:-:S04]  /*bd20*/  ISETP.NE.AND P0, PT, R8, 0x7, PT ;  /* 0x000000070800780c */ /* 0x000fc80003f05270 */
[----:B0-----:R-:W-:Y:S02]  /*bd30*/  SEL R5, RZ, 0x1, P0 ;  /* 0x00000001ff057807 */ /* 0x001fe40000000000 */
[----:B------:R-:W-:Y:S02]  /*bd40*/  SEL R8, R8, RZ, P0 ;  /* 0x000000ff08087207 */ /* 0x000fe40000000000 */
[----:B------:R-:W-:-:S03]  /*bd50*/  LOP3.LUT R7, R0, R5, RZ, 0x3c, !PT ;  /* 0x0000000500077212 */ /* 0x000fc600078e3cff */
[----:B------:R-:W-:Y:S01]  /*bd60*/  IMAD R0, R8, 0x8, R3 ;  /* 0x0000000808007824 */ /* 0x000fe200078e0203 */
[----:B------:R-:W-:-:S07]  /*bd70*/  SHF.L.U32 R5, R7, 0x1f, RZ ;  /* 0x0000001f07057819 */ /* 0x000fce00000006ff */
.L_x_287:
        /* <DEDUP_REMOVED lines=11> */
.L_x_288:
        /* <DEDUP_REMOVED lines=11> */
.L_x_289:
        /* <DEDUP_REMOVED lines=11> */
.L_x_290:
        /* <DEDUP_REMOVED lines=11> */
.L_x_291:
        /* <DEDUP_REMOVED lines=11> */
.L_x_292:
[----:B0-----:R0:W1:Y:S02]  /*c0f0*/  SYNCS.PHASECHK.TRANS64.TRYWAIT P0, [R8+URZ], R3 ;  /* 0x00000003080075a7 */ /* 0x001064000800017f */
[----:B-1----:R-:W-:Y:S05]  /*c100*/  @!P0 NANOSLEEP.SYNCS 0x989680 ;  /* 0x009896800000895d */ /* 0x002fea0003900000 */
[----:B------:R-:W1:Y:S02]  /*c110*/  @!P0 SYNCS.PHASECHK.TRANS64 P0, [R8+URZ], R3 ;  /* 0x00000003080085a7 */ /* 0x000e64000800007f */
[----:B-1----:R-:W-:Y:S05]  /*c120*/  @P0 EXIT ;  /* 0x000000000000094d */ /* 0x002fea0003800000 */
[----:B------:R-:W-:Y:S05]  /*c130*/  BRA `(.L_x_292) ;  /* 0xfffffffc00ec7947 */ /* 0x000fea000383ffff */
.L_x_293:
[----:B------:R-:W-:-:S00]  /*c140*/  BRA `(.L_x_293) ;  /* 0xfffffffc00fc7947 */ /* 0x000fc0000383ffff */
[----:B------:R-:W-:-:S00]  /*c150*/  NOP ;  /* 0x0000000000007918 */ /* 0x000fc00000000000 */
        /* <DEDUP_REMOVED lines=10> */
.L_x_294:


//--------------------- .nv.shared._ZN7cutlass13device_kernelINS_4conv6kernel13ConvUniversalINS1_16ConvProblemShapeILNS1_8OperatorE2ELi2EEENS1_10collective14CollectiveConvINS1_46MainloopSm90TmaGmmaWarpSpecializedImplicitGemmILS5_2ELi7ELi2EN4cute5tupleIJNSA_1CILi2EEENSC_ILi1EEESE_EEENS1_36KernelImplicitTmaWarpSpecializedSm90ELi1EEENSB_IJNSC_ILi128EEENSB_IJSI_EEENSB_IJNSC_ILi64EEEEEEEEENS_10bfloat16_tESN_NSA_8TiledMMAINSA_8MMA_AtomIJNSA_4SM904GMMA28MMA_64x128x16_F32BF16BF16_SSILNSR_5MajorE1ELST_1ELNSR_7ScaleInE1ELSU_1EEEEEENSA_6LayoutINSB_IJSE_SE_SE_EEENSB_IJNSC_ILi0EEESZ_SZ_EEEEENSB_IJNSA_10UnderscoreES12_S12_EEEEENS7_6detail26Sm90ImplicitGemmTileTraitsINSA_13SM90_TMA_LOADENSA_14ComposedLayoutINSA_7SwizzleILi3ELi4ELi3EEENSA_18smem_ptr_flag_bitsILi16EEENSX_INSB_IJNSB_IJSK_SD_EEENSB_IJNSC_ILi8EEES1E_EEENSB_IJSE_NSC_ILi7EEEEEEEEENSB_IJNSB_IJSE_NSC_ILi4096EEEEEENSB_IJSK_NSC_ILi512EEEEEENSB_IJSZ_NSC_ILi8192EEEEEEEEEEEEEvEENS16_INSA_30SM90_TMA_LOAD_IM2COL_MULTICASTES1R_vEEEENS_8epilogue10collective6detail29Sm90TmaWarpSpecializedAdapterINS1X_15DefaultEpilogueISN_NSB_IJlNSB_IJSE_llEEESZ_EEES22_NS1W_6thread17LinearCombinationISN_Li1EffLNS23_9ScaleType4KindE0ELNS_15FloatRoundStyleE2ESN_EENS_4gemm15EpilogueDefaultEEEEEvvEEEEvNT_6ParamsE --------------------------
	.section	.nv.shared._ZN7cutlass13device_kernelINS_4conv6kernel13ConvUniversalINS1_16ConvProblemShapeILNS1_8OperatorE2ELi2EEENS1_10collective14CollectiveConvINS1_46MainloopSm90TmaGmmaWarpSpecializedImplicitGemmILS5_2ELi7ELi2EN4cute5tupleIJNSA_1CILi2EEENSC_ILi1EEESE_EEENS1_36KernelImplicitTmaWarpSpecializedSm90ELi1EEENSB_IJNSC_ILi128EEENSB_IJSI_EEENSB_IJNSC_ILi64EEEEEEEEENS_10bfloat16_tESN_NSA_8TiledMMAINSA_8MMA_AtomIJNSA_4SM904GMMA28MMA_64x128x16_F32BF16BF16_SSILNSR_5MajorE1ELST_1ELNSR_7ScaleInE1ELSU_1EEEEEENSA_6LayoutINSB_IJSE_SE_SE_EEENSB_IJNSC_ILi0EEESZ_SZ_EEEEENSB_IJNSA_10UnderscoreES12_S12_EEEEENS7_6detail26Sm90ImplicitGemmTileTraitsINSA_13SM90_TMA_LOADENSA_14ComposedLayoutINSA_7SwizzleILi3ELi4ELi3EEENSA_18smem_ptr_flag_bitsILi16EEENSX_INSB_IJNSB_IJSK_SD_EEENSB_IJNSC_ILi8EEES1E_EEENSB_IJSE_NSC_ILi7EEEEEEEEENSB_IJNSB_IJSE_NSC_ILi4096EEEEEENSB_IJSK_NSC_ILi512EEEEEENSB_IJSZ_NSC_ILi8192EEEEEEEEEEEEEvEENS16_INSA_30SM90_TMA_LOAD_IM2COL_MULTICASTES1R_vEEEENS_8epilogue10collective6detail29Sm90TmaWarpSpecializedAdapterINS1X_15DefaultEpilogueISN_NSB_IJlNSB_IJSE_llEEESZ_EEES22_NS1W_6thread17LinearCombinationISN_Li1EffLNS23_9ScaleType4KindE0ELNS_15FloatRoundStyleE2ESN_EENS_4gemm15EpilogueDefaultEEEEEvvEEEEvNT_6ParamsE,"aw",@nobits
	.sectionflags	@""
	.align	16
	.zero		1024


//--------------------- .nv.shared.reserved.0     --------------------------
	.section	.nv.shared.reserved.0,"aw",@nobits
	.weak		__nv_reservedSMEM_offset_0_alias
	.size		__nv_reservedSMEM_offset_0_alias, 0, 0
	.other		__nv_reservedSMEM_offset_0_alias,@"STO_CUDA_RESERVED_SHARED STV_DEFAULT"
__nv_reservedSMEM_offset_0_alias:
	.zero		0


//--------------------- .nv.global                --------------------------
	.section	.nv.global,"aw",@nobits
.nv.global:
	.type		_ZN39_INTERNAL_14b3af9b_4_k_cu_138cd094_39124cute1_E,@object
	.size		_ZN39_INTERNAL_14b3af9b_4_k_cu_138cd094_39124cute1_E,(_ZN39_INTERNAL_14b3af9b_4_k_cu_138cd094_39124cuda3std3__45__cpo6cbeginE - _ZN39_INTERNAL_14b3af9b_4_k_cu_138cd094_39124cute1_E)
_ZN39_INTERNAL_14b3af9b_4_k_cu_138cd094_39124cute1_E:
	.zero		1
	.type		_ZN39_INTERNAL_14b3af9b_4_k_cu_138cd094_39124cuda3std3__45__cpo6cbeginE,@object
	.size		_ZN39_INTERNAL_14b3af9b_4_k_cu_138cd094_39124cuda3std3__45__cpo6cbeginE,(_ZN39_INTERNAL_14b3af9b_4_k_cu_138cd094_39124cuda3std3__48in_placeE - _ZN39_INTERNAL_14b3af9b_4_k_cu_138cd094_39124cuda3std3__45__cpo6cbeginE)
_ZN39_INTERNAL_14b3af9b_4_k_cu_138cd094_39124cuda3std3__45__cpo6cbeginE:
	.zero		1
	.type		_ZN39_INTERNAL_14b3af9b_4_k_cu_138cd094_39124cuda3std3__48in_placeE,@object
	.size		_ZN39_INTERNAL_14b3af9b_4_k_cu_138cd094_39124cuda3std3__48in_placeE,(_ZN39_INTERNAL_14b3af9b_4_k_cu_138cd094_39124cuda3std6ranges3__45__cpo9iter_moveE - _ZN39_INTERNAL_14b3af9b_4_k_cu_138cd094_39124cuda3std3__48in_placeE)
_ZN39_INTERNAL_14b3af9b_4_k_cu_138cd094_39124cuda3std3__48in_placeE:
	.zero		1
	.type		_ZN39_INTERNAL_14b3af9b_4_k_cu_138cd094_39124cuda3std6ranges3__45__cpo9iter_moveE,@object
	.size		_ZN39_INTERNAL_14b3af9b_4_k_cu_138cd094_39124cuda3std6ranges3__45__cpo9iter_moveE,(_ZN39_INTERNAL_14b3af9b_4_k_cu_138cd094_39124cuda3std3__45__cpo5beginE - _ZN39_INTERNAL_14b3af9b_4_k_cu_138cd094_39124cuda3std6ranges3__45__cpo9iter_moveE)
_ZN39_INTERNAL_14b3af9b_4_k_cu_138cd094_39124cuda3std6ranges3__45__cpo9iter_moveE:
	.zero		1
	.type		_ZN39_INTERNAL_14b3af9b_4_k_cu_138cd094_39124cuda3std3__45__cpo5beginE,@object
	.size		_ZN39_INTERNAL_14b3af9b_4_k_cu_138cd094_39124cuda3std3__45__cpo5beginE,(_ZN39_INTERNAL_14b3af9b_4_k_cu_138cd094_39124cuda3std3__441_GLOBAL__N__14b3af9b_4_k_cu_138cd094_39126ignoreE - _ZN39_INTERNAL_14b3af9b_4_k_cu_138cd094_39124cuda3std3__45__cpo5beginE)
_ZN39_INTERNAL_14b3af9b_4_k_cu_138cd094_39124cuda3std3__45__cpo5beginE:
	.zero		1
	.type		_ZN39_INTERNAL_14b3af9b_4_k_cu_138cd094_39124cuda3std3__441_GLOBAL__N__14b3af9b_4_k_cu_138cd094_39126ignoreE,@object
	.size		_ZN39_INTERNAL_14b3af9b_4_k_cu_138cd094_39124cuda3std3__441_GLOBAL__N__14b3af9b_4_k_cu_138cd094_39126ignoreE,(_ZN39_INTERNAL_14b3af9b_4_k_cu_138cd094_39124cute7productE - _ZN39_INTERNAL_14b3af9b_4_k_cu_138cd094_39124cuda3std3__441_GLOBAL__N__14b3af9b_4_k_cu_138cd094_39126ignoreE)
_ZN39_INTERNAL_14b3af9b_4_k_cu_138cd094_39124cuda3std3__441_GLOBAL__N__14b3af9b_4_k_cu_138cd094_39126ignoreE:
	.zero		1
	.type		_ZN39_INTERNAL_14b3af9b_4_k_cu_138cd094_39124cute7productE,@object
	.size		_ZN39_INTERNAL_14b3af9b_4_k_cu_138cd094_39124cute7productE,(_ZN39_INTERNAL_14b3af9b_4_k_cu_138cd094_39124cuda3std3__45__cpo3endE - _ZN39_INTERNAL_14b3af9b_4_k_cu_138cd094_39124cute7productE)
_ZN39_INTERNAL_14b3af9b_4_k_cu_138cd094_39124cute7productE:
	.zero		1
	.type		_ZN39_INTERNAL_14b3af9b_4_k_cu_138cd094_39124cuda3std3__45__cpo3endE,@object
	.size		_ZN39_INTERNAL_14b3af9b_4_k_cu_138cd094_39124cuda3std3__45__cpo3endE,(_ZN39_INTERNAL_14b3af9b_4_k_cu_138cd094_39124cuda3std3__419piecewise_constructE - _ZN39_INTERNAL_14b3af9b_4_k_cu_138cd094_39124cuda3std3__45__cpo3endE)
_ZN39_INTERNAL_14b3af9b_4_k_cu_138cd094_39124cuda3std3__45__cpo3endE:
	.zero		1
	.type		_ZN39_INTERNAL_14b3af9b_4_k_cu_138cd094_39124cuda3std3__419piecewise_constructE,@object
	.size		_ZN39_INTERNAL_14b3af9b_4_k_cu_138cd094_39124cuda3std3__419piecewise_constructE,(_ZN39_INTERNAL_14b3af9b_4_k_cu_138cd094_39124cuda3std3__45__cpo4cendE - _ZN39_INTERNAL_14b3af9b_4_k_cu_138cd094_39124cuda3std3__419piecewise_constructE)
_ZN39_INTERNAL_14b3af9b_4_k_cu_138cd094_39124cuda3std3__419piecewise_constructE:
	.zero		1
	.type		_ZN39_INTERNAL_14b3af9b_4_k_cu_138cd094_39124cuda3std3__45__cpo4cendE,@object
	.size		_ZN39_INTERNAL_14b3af9b_4_k_cu_138cd094_39124cuda3std3__45__cpo4cendE,(_ZN39_INTERNAL_14b3af9b_4_k_cu_138cd094_39124cuda3std6ranges3__45__cpo4swapE - _ZN39_INTERNAL_14b3af9b_4_k_cu_138cd094_39124cuda3std3__45__cpo4cendE)
_ZN39_INTERNAL_14b3af9b_4_k_cu_138cd094_39124cuda3std3__45__cpo4cendE:
	.zero		1
	.type		_ZN39_INTERNAL_14b3af9b_4_k_cu_138cd094_39124cuda3std6ranges3__45__cpo4swapE,@object
	.size		_ZN39_INTERNAL_14b3af9b_4_k_cu_138cd094_39124cuda3std6ranges3__45__cpo4swapE,(.L_7 - _ZN39_INTERNAL_14b3af9b_4_k_cu_138cd094_39124cuda3std6ranges3__45__cpo4swapE)
_ZN39_INTERNAL_14b3af9b_4_k_cu_138cd094_39124cuda3std6ranges3__45__cpo4swapE:
	.zero		1
.L_7:


//--------------------- .nv.constant0._ZN7cutlass13device_kernelINS_4conv6kernel13ConvUniversalINS1_16ConvProblemShapeILNS1_8OperatorE2ELi2EEENS1_10collective14CollectiveConvINS1_46MainloopSm90TmaGmmaWarpSpecializedImplicitGemmILS5_2ELi7ELi2EN4cute5tupleIJNSA_1CILi2EEENSC_ILi1EEESE_EEENS1_36KernelImplicitTmaWarpSpecializedSm90ELi1EEENSB_IJNSC_ILi128EEENSB_IJSI_EEENSB_IJNSC_ILi64EEEEEEEEENS_10bfloat16_tESN_NSA_8TiledMMAINSA_8MMA_AtomIJNSA_4SM904GMMA28MMA_64x128x16_F32BF16BF16_SSILNSR_5MajorE1ELST_1ELNSR_7ScaleInE1ELSU_1EEEEEENSA_6LayoutINSB_IJSE_SE_SE_EEENSB_IJNSC_ILi0EEESZ_SZ_EEEEENSB_IJNSA_10UnderscoreES12_S12_EEEEENS7_6detail26Sm90ImplicitGemmTileTraitsINSA_13SM90_TMA_LOADENSA_14ComposedLayoutINSA_7SwizzleILi3ELi4ELi3EEENSA_18smem_ptr_flag_bitsILi16EEENSX_INSB_IJNSB_IJSK_SD_EEENSB_IJNSC_ILi8EEES1E_EEENSB_IJSE_NSC_ILi7EEEEEEEEENSB_IJNSB_IJSE_NSC_ILi4096EEEEEENSB_IJSK_NSC_ILi512EEEEEENSB_IJSZ_NSC_ILi8192EEEEEEEEEEEEEvEENS16_INSA_30SM90_TMA_LOAD_IM2COL_MULTICASTES1R_vEEEENS_8epilogue10collective6detail29Sm90TmaWarpSpecializedAdapterINS1X_15DefaultEpilogueISN_NSB_IJlNSB_IJSE_llEEESZ_EEES22_NS1W_6thread17LinearCombinationISN_Li1EffLNS23_9ScaleType4KindE0ELNS_15FloatRoundStyleE2ESN_EENS_4gemm15EpilogueDefaultEEEEEvvEEEEvNT_6ParamsE --------------------------
	.section	.nv.constant0._ZN7cutlass13device_kernelINS_4conv6kernel13ConvUniversalINS1_16ConvProblemShapeILNS1_8OperatorE2ELi2EEENS1_10collective14CollectiveConvINS1_46MainloopSm90TmaGmmaWarpSpecializedImplicitGemmILS5_2ELi7ELi2EN4cute5tupleIJNSA_1CILi2EEENSC_ILi1EEESE_EEENS1_36KernelImplicitTmaWarpSpecializedSm90ELi1EEENSB_IJNSC_ILi128EEENSB_IJSI_EEENSB_IJNSC_ILi64EEEEEEEEENS_10bfloat16_tESN_NSA_8TiledMMAINSA_8MMA_AtomIJNSA_4SM904GMMA28MMA_64x128x16_F32BF16BF16_SSILNSR_5MajorE1ELST_1ELNSR_7ScaleInE1ELSU_1EEEEEENSA_6LayoutINSB_IJSE_SE_SE_EEENSB_IJNSC_ILi0EEESZ_SZ_EEEEENSB_IJNSA_10UnderscoreES12_S12_EEEEENS7_6detail26Sm90ImplicitGemmTileTraitsINSA_13SM90_TMA_LOADENSA_14ComposedLayoutINSA_7SwizzleILi3ELi4ELi3EEENSA_18smem_ptr_flag_bitsILi16EEENSX_INSB_IJNSB_IJSK_SD_EEENSB_IJNSC_ILi8EEES1E_EEENSB_IJSE_NSC_ILi7EEEEEEEEENSB_IJNSB_IJSE_NSC_ILi4096EEEEEENSB_IJSK_NSC_ILi512EEEEEENSB_IJSZ_NSC_ILi8192EEEEEEEEEEEEEvEENS16_INSA_30SM90_TMA_LOAD_IM2COL_MULTICASTES1R_vEEEENS_8epilogue10collective6detail29Sm90TmaWarpSpecializedAdapterINS1X_15DefaultEpilogueISN_NSB_IJlNSB_IJSE_llEEESZ_EEES22_NS1W_6thread17LinearCombinationISN_Li1EffLNS23_9ScaleType4KindE0ELNS_15FloatRoundStyleE2ESN_EENS_4gemm15EpilogueDefaultEEEEEvvEEEEvNT_6ParamsE,"a",@progbits
	.sectionflags	@""
	.align	4
.nv.constant0._ZN7cutlass13device_kernelINS_4conv6kernel13ConvUniversalINS1_16ConvProblemShapeILNS1_8OperatorE2ELi2EEENS1_10collective14CollectiveConvINS1_46MainloopSm90TmaGmmaWarpSpecializedImplicitGemmILS5_2ELi7ELi2EN4cute5tupleIJNSA_1CILi2EEENSC_ILi1EEESE_EEENS1_36KernelImplicitTmaWarpSpecializedSm90ELi1EEENSB_IJNSC_ILi128EEENSB_IJSI_EEENSB_IJNSC_ILi64EEEEEEEEENS_10bfloat16_tESN_NSA_8TiledMMAINSA_8MMA_AtomIJNSA_4SM904GMMA28MMA_64x128x16_F32BF16BF16_SSILNSR_5MajorE1ELST_1ELNSR_7ScaleInE1ELSU_1EEEEEENSA_6LayoutINSB_IJSE_SE_SE_EEENSB_IJNSC_ILi0EEESZ_SZ_EEEEENSB_IJNSA_10UnderscoreES12_S12_EEEEENS7_6detail26Sm90ImplicitGemmTileTraitsINSA_13SM90_TMA_LOADENSA_14ComposedLayoutINSA_7SwizzleILi3ELi4ELi3EEENSA_18smem_ptr_flag_bitsILi16EEENSX_INSB_IJNSB_IJSK_SD_EEENSB_IJNSC_ILi8EEES1E_EEENSB_IJSE_NSC_ILi7EEEEEEEEENSB_IJNSB_IJSE_NSC_ILi4096EEEEEENSB_IJSK_NSC_ILi512EEEEEENSB_IJSZ_NSC_ILi8192EEEEEEEEEEEEEvEENS16_INSA_30SM90_TMA_LOAD_IM2COL_MULTICASTES1R_vEEEENS_8epilogue10collective6detail29Sm90TmaWarpSpecializedAdapterINS1X_15DefaultEpilogueISN_NSB_IJlNSB_IJSE_llEEESZ_EEES22_NS1W_6thread17LinearCombinationISN_Li1EffLNS23_9ScaleType4KindE0ELNS_15FloatRoundStyleE2ESN_EENS_4gemm15EpilogueDefaultEEEEEvvEEEEvNT_6ParamsE:
	.zero		1536


//--------------------- SYMBOLS --------------------------

	.type		.nv.reservedSmem.offset0,@object
	.size		.nv.reservedSmem.offset0,0x4
